// auto-generated by cutlass_sweep.gemm — config: {"arch": "sm_90", "cluster_m": 2, "cluster_n": 1, "dtype": "e4m3", "dtype_b": "e4m3", "layout": "nt", "stages": 0, "tile_k": 128, "tile_m": 192, "tile_n": 96}
#include "cutlass/cutlass.h"
#include "cutlass/gemm/collective/collective_builder.hpp"
#include "cutlass/gemm/device/gemm_universal_adapter.h"
#include "cutlass/gemm/kernel/gemm_universal.hpp"
#include "cutlass/epilogue/collective/collective_builder.hpp"

using ElemA = cutlass::float_e4m3_t;
using ElemB = cutlass::float_e4m3_t;
using ElemCD = cutlass::float_e4m3_t;
using Acc  = float;
using TileShape    = cute::Shape<cute::_192, cute::_96, cute::_128>;
using ClusterShape = cute::Shape<cute::_2, cute::_1, cute::_1>;

using CollectiveEpilogue = typename cutlass::epilogue::collective::CollectiveBuilder<
    cutlass::arch::Sm90, cutlass::arch::OpClassTensorOp,
    TileShape, ClusterShape,
    cutlass::epilogue::collective::EpilogueTileAuto,
    Acc, Acc,
    ElemCD, cutlass::layout::RowMajor, 128 / cutlass::sizeof_bits<ElemCD>::value,
    ElemCD, cutlass::layout::RowMajor, 128 / cutlass::sizeof_bits<ElemCD>::value,
    cutlass::epilogue::collective::EpilogueScheduleAuto
  >::CollectiveOp;

using CollectiveMainloop = typename cutlass::gemm::collective::CollectiveBuilder<
    cutlass::arch::Sm90, cutlass::arch::OpClassTensorOp,
    ElemA, cutlass::layout::RowMajor, 128 / cutlass::sizeof_bits<ElemA>::value,
    ElemB, cutlass::layout::ColumnMajor, 128 / cutlass::sizeof_bits<ElemB>::value,
    Acc,
    TileShape, ClusterShape,
    cutlass::gemm::collective::StageCountAutoCarveout<static_cast<int>(sizeof(typename CollectiveEpilogue::SharedStorage))>,
    cutlass::gemm::collective::KernelScheduleAuto
  >::CollectiveOp;

using GemmKernel = cutlass::gemm::kernel::GemmUniversal<
    cute::Shape<int,int,int,int>,
    CollectiveMainloop,
    CollectiveEpilogue
>;
using Gemm = cutlass::gemm::device::GemmUniversalAdapter<GemmKernel>;

// Force the device kernel symbol into the cubin without needing a host main.
auto* _anchor = &cutlass::device_kernel<GemmKernel>;


// ===== COMPILED SASS (sm_90a) =====

	.target	sm_90a

	.elftype	@"ET_EXEC"


//--------------------- .note.nv.tkinfo           --------------------------
	.section	.note.nv.tkinfo,"",@"SHT_NOTE"
	.sectionflags	@"SHF_NOTE_NV_TKINFO"
	.tkinfo
        /*0018*/ 	.word	0x00000002
        /*0030*/ 	.string	""
        /*0030*/ 	.string	"ptxas"
        /*0030*/ 	.string	"Cuda compilation tools, release 13.0, V13.0.88"
        /*0030*/ 	.string	"Build cuda_13.0.r13.0/compiler.36424714_0"
        /*0030*/ 	.string	"-arch sm_90a -m 64 "



//--------------------- .note.nv.cuinfo           --------------------------
	.section	.note.nv.cuinfo,"",@"SHT_NOTE"
	.sectionflags	@"SHF_NOTE_NV_CUINFO"
        /*0018*/ 	.short	0x0002
        /*001a*/ 	.short	0x005a
        /*001c*/ 	.short	0x0082
	.zero		2


//--------------------- .nv.info                  --------------------------
	.section	.nv.info,"",@"SHT_CUDA_INFO"
	.align	4


	//----- nvinfo : EIATTR_REGCOUNT
	.align		4
        /*0000*/ 	.byte	0x04, 0x2f
        /*0002*/ 	.short	(.L_12 - .L_11)
	.align		4
.L_11:
        /*0004*/ 	.word	index@(_ZN7cutlass13device_kernelINS_4gemm6kernel13GemmUniversalIN4cute5tupleIJiiiiEEENS1_10collective13CollectiveMmaINS1_37MainloopSm90TmaGmmaWarpSpecializedFP8ILi6ENS5_IJNS4_1CILi2EEENSA_ILi1EEESC_EEENS1_35KernelTmaWarpSpecializedCooperativeEEENS5_IJNSA_ILi192EEENSA_ILi96EEENSA_ILi128EEEEEENS_12float_e4m3_tENS5_IJlSC_lEEESK_SL_NS4_8TiledMMAINS4_8MMA_AtomIJNS4_4SM904GMMA30MMA_64x96x32_F32E4M3E4M3_SS_TNILNSP_7ScaleInE1ELSR_1EEEEEENS4_6LayoutISD_NS5_IJSC_NSA_ILi0EEESV_EEEEENS5_IJNS4_10UnderscoreESY_SY_EEEEENS4_13SM90_TMA_LOADENS4_14ComposedLayoutINS4_7SwizzleILi3ELi4ELi3EEENS4_18smem_ptr_flag_bitsILi8EEENSU_INS5_IJNSA_ILi8EEESI_EEENS5_IJSI_SC_EEEEEEEvNS4_8identityENS4_23SM90_TMA_LOAD_MULTICASTES1B_vS1C_EENS_8epilogue10collective6detail29Sm90TmaWarpSpecializedAdapterINS1G_15DefaultEpilogueISK_SL_SL_NS1F_6thread17LinearCombinationISK_Li1EffLNS1K_9ScaleType4KindE0ELNS_15FloatRoundStyleE2ESK_EENS1_15EpilogueDefaultEEEEEvvEEEEvNT_6ParamsE)
        /*0008*/ 	.word	0x000000a8


	//----- nvinfo : EIATTR_FRAME_SIZE
	.align		4
.L_12:
        /*000c*/ 	.byte	0x04, 0x11
        /*000e*/ 	.short	(.L_14 - .L_13)
	.align		4
.L_13:
        /*0010*/ 	.word	index@(_ZN7cutlass13device_kernelINS_4gemm6kernel13GemmUniversalIN4cute5tupleIJiiiiEEENS1_10collective13CollectiveMmaINS1_37MainloopSm90TmaGmmaWarpSpecializedFP8ILi6ENS5_IJNS4_1CILi2EEENSA_ILi1EEESC_EEENS1_35KernelTmaWarpSpecializedCooperativeEEENS5_IJNSA_ILi192EEENSA_ILi96EEENSA_ILi128EEEEEENS_12float_e4m3_tENS5_IJlSC_lEEESK_SL_NS4_8TiledMMAINS4_8MMA_AtomIJNS4_4SM904GMMA30MMA_64x96x32_F32E4M3E4M3_SS_TNILNSP_7ScaleInE1ELSR_1EEEEEENS4_6LayoutISD_NS5_IJSC_NSA_ILi0EEESV_EEEEENS5_IJNS4_10UnderscoreESY_SY_EEEEENS4_13SM90_TMA_LOADENS4_14ComposedLayoutINS4_7SwizzleILi3ELi4ELi3EEENS4_18smem_ptr_flag_bitsILi8EEENSU_INS5_IJNSA_ILi8EEESI_EEENS5_IJSI_SC_EEEEEEEvNS4_8identityENS4_23SM90_TMA_LOAD_MULTICASTES1B_vS1C_EENS_8epilogue10collective6detail29Sm90TmaWarpSpecializedAdapterINS1G_15DefaultEpilogueISK_SL_SL_NS1F_6thread17LinearCombinationISK_Li1EffLNS1K_9ScaleType4KindE0ELNS_15FloatRoundStyleE2ESK_EENS1_15EpilogueDefaultEEEEEvvEEEEvNT_6ParamsE)
        /*0014*/ 	.word	0x00000000


	//----- nvinfo : EIATTR_MIN_STACK_SIZE
	.align		4
.L_14:
        /*0018*/ 	.byte	0x04, 0x12
        /*001a*/ 	.short	(.L_16 - .L_15)
	.align		4
.L_15:
        /*001c*/ 	.word	index@(_ZN7cutlass13device_kernelINS_4gemm6kernel13GemmUniversalIN4cute5tupleIJiiiiEEENS1_10collective13CollectiveMmaINS1_37MainloopSm90TmaGmmaWarpSpecializedFP8ILi6ENS5_IJNS4_1CILi2EEENSA_ILi1EEESC_EEENS1_35KernelTmaWarpSpecializedCooperativeEEENS5_IJNSA_ILi192EEENSA_ILi96EEENSA_ILi128EEEEEENS_12float_e4m3_tENS5_IJlSC_lEEESK_SL_NS4_8TiledMMAINS4_8MMA_AtomIJNS4_4SM904GMMA30MMA_64x96x32_F32E4M3E4M3_SS_TNILNSP_7ScaleInE1ELSR_1EEEEEENS4_6LayoutISD_NS5_IJSC_NSA_ILi0EEESV_EEEEENS5_IJNS4_10UnderscoreESY_SY_EEEEENS4_13SM90_TMA_LOADENS4_14ComposedLayoutINS4_7SwizzleILi3ELi4ELi3EEENS4_18smem_ptr_flag_bitsILi8EEENSU_INS5_IJNSA_ILi8EEESI_EEENS5_IJSI_SC_EEEEEEEvNS4_8identityENS4_23SM90_TMA_LOAD_MULTICASTES1B_vS1C_EENS_8epilogue10collective6detail29Sm90TmaWarpSpecializedAdapterINS1G_15DefaultEpilogueISK_SL_SL_NS1F_6thread17LinearCombinationISK_Li1EffLNS1K_9ScaleType4KindE0ELNS_15FloatRoundStyleE2ESK_EENS1_15EpilogueDefaultEEEEEvvEEEEvNT_6ParamsE)
        /*0020*/ 	.word	0x00000000
.L_16:


//--------------------- .nv.compat                --------------------------
	.section	.nv.compat,"",@"SHT_CUDA_COMPAT_INFO"
	.align	4
        /*0000*/ 	.byte	0x02, 0x09, 0x01, 0x00, 0x02, 0x02, 0x04, 0x00, 0x02, 0x05, 0x05, 0x00, 0x03, 0x07, 0x01, 0x01
        /*0010*/ 	.byte	0x02, 0x03, 0x01, 0x00, 0x02, 0x06, 0x01, 0x00, 0x04, 0x0b, 0x08, 0x00, 0x00, 0x00, 0x00, 0x00
        /*0020*/ 	.byte	0x00, 0x00, 0x00, 0x00


//--------------------- .nv.info._ZN7cutlass13device_kernelINS_4gemm6kernel13GemmUniversalIN4cute5tupleIJiiiiEEENS1_10collective13CollectiveMmaINS1_37MainloopSm90TmaGmmaWarpSpecializedFP8ILi6ENS5_IJNS4_1CILi2EEENSA_ILi1EEESC_EEENS1_35KernelTmaWarpSpecializedCooperativeEEENS5_IJNSA_ILi192EEENSA_ILi96EEENSA_ILi128EEEEEENS_12float_e4m3_tENS5_IJlSC_lEEESK_SL_NS4_8TiledMMAINS4_8MMA_AtomIJNS4_4SM904GMMA30MMA_64x96x32_F32E4M3E4M3_SS_TNILNSP_7ScaleInE1ELSR_1EEEEEENS4_6LayoutISD_NS5_IJSC_NSA_ILi0EEESV_EEEEENS5_IJNS4_10UnderscoreESY_SY_EEEEENS4_13SM90_TMA_LOADENS4_14ComposedLayoutINS4_7SwizzleILi3ELi4ELi3EEENS4_18smem_ptr_flag_bitsILi8EEENSU_INS5_IJNSA_ILi8EEESI_EEENS5_IJSI_SC_EEEEEEEvNS4_8identityENS4_23SM90_TMA_LOAD_MULTICASTES1B_vS1C_EENS_8epilogue10collective6detail29Sm90TmaWarpSpecializedAdapterINS1G_15DefaultEpilogueISK_SL_SL_NS1F_6thread17LinearCombinationISK_Li1EffLNS1K_9ScaleType4KindE0ELNS_15FloatRoundStyleE2ESK_EENS1_15EpilogueDefaultEEEEEvvEEEEvNT_6ParamsE --------------------------
	.section	.nv.info._ZN7cutlass13device_kernelINS_4gemm6kernel13GemmUniversalIN4cute5tupleIJiiiiEEENS1_10collective13CollectiveMmaINS1_37MainloopSm90TmaGmmaWarpSpecializedFP8ILi6ENS5_IJNS4_1CILi2EEENSA_ILi1EEESC_EEENS1_35KernelTmaWarpSpecializedCooperativeEEENS5_IJNSA_ILi192EEENSA_ILi96EEENSA_ILi128EEEEEENS_12float_e4m3_tENS5_IJlSC_lEEESK_SL_NS4_8TiledMMAINS4_8MMA_AtomIJNS4_4SM904GMMA30MMA_64x96x32_F32E4M3E4M3_SS_TNILNSP_7ScaleInE1ELSR_1EEEEEENS4_6LayoutISD_NS5_IJSC_NSA_ILi0EEESV_EEEEENS5_IJNS4_10UnderscoreESY_SY_EEEEENS4_13SM90_TMA_LOADENS4_14ComposedLayoutINS4_7SwizzleILi3ELi4ELi3EEENS4_18smem_ptr_flag_bitsILi8EEENSU_INS5_IJNSA_ILi8EEESI_EEENS5_IJSI_SC_EEEEEEEvNS4_8identityENS4_23SM90_TMA_LOAD_MULTICASTES1B_vS1C_EENS_8epilogue10collective6detail29Sm90TmaWarpSpecializedAdapterINS1G_15DefaultEpilogueISK_SL_SL_NS1F_6thread17LinearCombinationISK_Li1EffLNS1K_9ScaleType4KindE0ELNS_15FloatRoundStyleE2ESK_EENS1_15EpilogueDefaultEEEEEvvEEEEvNT_6ParamsE,"",@"SHT_CUDA_INFO"
	.sectionflags	@""
	.align	4


	//----- nvinfo : EIATTR_CUDA_API_VERSION
	.align		4
        /*0000*/ 	.byte	0x04, 0x37
        /*0002*/ 	.short	(.L_18 - .L_17)
.L_17:
        /*0004*/ 	.word	0x00000082


	//----- nvinfo : EIATTR_KPARAM_INFO
	.align		4
.L_18:
        /*0008*/ 	.byte	0x04, 0x17
        /*000a*/ 	.short	(.L_20 - .L_19)
.L_19:
        /*000c*/ 	.word	0x00000000
        /*0010*/ 	.short	0x0000
        /*0012*/ 	.short	0x0070
        /*0014*/ 	.byte	0x00, 0xf0, 0x01, 0x10


	//----- nvinfo : EIATTR_SPARSE_MMA_MASK
	.align		4
.L_20:
        /*0018*/ 	.byte	0x03, 0x50
        /*001a*/ 	.short	0x0000


	//----- nvinfo : EIATTR_MAXREG_COUNT
	.align		4
        /*001c*/ 	.byte	0x03, 0x1b
        /*001e*/ 	.short	0x00a8


	//----- nvinfo : EIATTR_NUM_BARRIERS
	.align		4
        /*0020*/ 	.byte	0x02, 0x4c
        /*0022*/ 	.byte	0x01
	.zero		1


	//----- nvinfo : EIATTR_MERCURY_ISA_VERSION
	.align		4
        /*0024*/ 	.byte	0x03, 0x5f
        /*0026*/ 	.short	0x0101


	//----- nvinfo : EIATTR_INT_WARP_WIDE_INSTR_OFFSETS
	.align		4
        /*0028*/ 	.byte	0x04, 0x31
        /*002a*/ 	.short	(.L_22 - .L_21)


	//   ....[0]....
.L_21:
        /*002c*/ 	.word	0x000004e0


	//   ....[1]....
        /*0030*/ 	.word	0x00000510


	//   ....[2]....
        /*0034*/ 	.word	0x00000690


	//----- nvinfo : EIATTR_COOP_GROUP_MASK_REGIDS
	.align		4
.L_22:
        /*0038*/ 	.byte	0x04, 0x29
        /*003a*/ 	.short	(.L_24 - .L_23)


	//   ....[0]....
.L_23:
        /*003c*/ 	.word	0xffffffff


	//   ....[1]....
        /*0040*/ 	.word	0xffffffff


	//   ....[2]....
        /*0044*/ 	.word	0xffffffff


	//   ....[3]....
        /*0048*/ 	.word	0xffffffff


	//   ....[4]....
        /*004c*/ 	.word	0xffffffff


	//   ....[5]....
        /*0050*/ 	.word	0xffffffff


	//----- nvinfo : EIATTR_COOP_GROUP_INSTR_OFFSETS
	.align		4
.L_24:
        /*0054*/ 	.byte	0x04, 0x28
        /*0056*/ 	.short	(.L_26 - .L_25)


	//   ....[0]....
.L_25:
        /*0058*/ 	.word	0x00000060


	//   ....[1]....
        /*005c*/ 	.word	0x00000070


	//   ....[2]....
        /*0060*/ 	.word	0x00000130


	//   ....[3]....
        /*0064*/ 	.word	0x00000310


	//   ....[4]....
        /*0068*/ 	.word	0x00000830


	//   ....[5]....
        /*006c*/ 	.word	0x000012b0


	//----- nvinfo : EIATTR_REG_RECONFIG
	.align		4
.L_26:
        /*0070*/ 	.byte	0x01, 0x54
	.zero		2


	//----- nvinfo : EIATTR_MBARRIER_INSTR_OFFSETS
	.align		4
        /*0074*/ 	.byte	0x04, 0x39
        /*0076*/ 	.short	(.L_28 - .L_27)


	//   ....[0]....
.L_27:
        /*0078*/ 	.word	0x00000230
        /*007c*/ 	.word	0x000000ff
        /*0080*/ 	.word	0x00000000
        /*0084*/ 	.short	0x0100
        /*0086*/ 	.byte	0x08
	.zero		1


	//   ....[1]....
        /*0088*/ 	.word	0x00000240
        /*008c*/ 	.word	0x000000ff
        /*0090*/ 	.word	0x00000030
        /*0094*/ 	.short	0x0100
        /*0096*/ 	.byte	0x08
	.zero		1


	//   ....[2]....
        /*0098*/ 	.word	0x00000250
        /*009c*/ 	.word	0x000000ff
        /*00a0*/ 	.word	0x00000008
        /*00a4*/ 	.short	0x0100
        /*00a6*/ 	.byte	0x08
	.zero		1


	//   ....[3]....
        /*00a8*/ 	.word	0x00000260
        /*00ac*/ 	.word	0x000000ff
        /*00b0*/ 	.word	0x00000038
        /*00b4*/ 	.short	0x0100
        /*00b6*/ 	.byte	0x08
	.zero		1


	//   ....[4]....
        /*00b8*/ 	.word	0x00000270
        /*00bc*/ 	.word	0x000000ff
        /*00c0*/ 	.word	0x00000010
        /*00c4*/ 	.short	0x0100
        /*00c6*/ 	.byte	0x08
	.zero		1


	//   ....[5]....
        /*00c8*/ 	.word	0x00000280
        /*00cc*/ 	.word	0x000000ff
        /*00d0*/ 	.word	0x00000040
        /*00d4*/ 	.short	0x0100
        /*00d6*/ 	.byte	0x08
	.zero		1


	//   ....[6]....
        /*00d8*/ 	.word	0x00000290
        /*00dc*/ 	.word	0x000000ff
        /*00e0*/ 	.word	0x00000018
        /*00e4*/ 	.short	0x0100
        /*00e6*/ 	.byte	0x08
	.zero		1


	//   ....[7]....
        /*00e8*/ 	.word	0x000002a0
        /*00ec*/ 	.word	0x000000ff
        /*00f0*/ 	.word	0x00000048
        /*00f4*/ 	.short	0x0100
        /*00f6*/ 	.byte	0x08
	.zero		1


	//   ....[8]....
        /*00f8*/ 	.word	0x000002b0
        /*00fc*/ 	.word	0x000000ff
        /*0100*/ 	.word	0x00000020
        /*0104*/ 	.short	0x0100
        /*0106*/ 	.byte	0x08
	.zero		1


	//   ....[9]....
        /*0108*/ 	.word	0x000002c0
        /*010c*/ 	.word	0x000000ff
        /*0110*/ 	.word	0x00000050
        /*0114*/ 	.short	0x0100
        /*0116*/ 	.byte	0x08
	.zero		1


	//   ....[10]....
        /*0118*/ 	.word	0x000002d0
        /*011c*/ 	.word	0x000000ff
        /*0120*/ 	.word	0x00000028
        /*0124*/ 	.short	0x0100
        /*0126*/ 	.byte	0x08
	.zero		1


	//   ....[11]....
        /*0128*/ 	.word	0x000002e0
        /*012c*/ 	.word	0x000000ff
        /*0130*/ 	.word	0x00000058
        /*0134*/ 	.short	0x0100
        /*0136*/ 	.byte	0x08
	.zero		1


	//   ....[12]....
        /*0138*/ 	.word	0x00000720
        /*013c*/ 	.word	0x000000ff
        /*0140*/ 	.word	0x00000070
        /*0144*/ 	.short	0x0100
        /*0146*/ 	.byte	0x06
	.zero		1


	//   ....[13]....
        /*0148*/ 	.word	0x000007c0
        /*014c*/ 	.word	0x000000ff
        /*0150*/ 	.word	0x00000078
        /*0154*/ 	.short	0x0100
        /*0156*/ 	.byte	0x06
	.zero		1


	//   ....[14]....
        /*0158*/ 	.word	0x000019d0
        /*015c*/ 	.word	0x000000ff
        /*0160*/ 	.word	0x00000000
        /*0164*/ 	.short	0x010a
        /*0166*/ 	.byte	0x06
	.zero		1


	//   ....[15]....
        /*0168*/ 	.word	0x00001a10
        /*016c*/ 	.word	0x000000ff
        /*0170*/ 	.word	0x00000000
        /*0174*/ 	.short	0x010a
        /*0176*/ 	.byte	0x06
	.zero		1


	//   ....[16]....
        /*0178*/ 	.word	0x000027b0
        /*017c*/ 	.word	0x000000ff
        /*0180*/ 	.word	0x00000000
        /*0184*/ 	.short	0x010a
        /*0186*/ 	.byte	0x0e
	.zero		1


	//   ....[17]....
        /*0188*/ 	.word	0x000027f0
        /*018c*/ 	.word	0x000000ff
        /*0190*/ 	.word	0x00000000
        /*0194*/ 	.short	0x010a
        /*0196*/ 	.byte	0x0e
	.zero		1


	//   ....[18]....
        /*0198*/ 	.word	0x000031a0
        /*019c*/ 	.word	0x0000000c
        /*01a0*/ 	.word	0x00000000
        /*01a4*/ 	.short	0x0101
        /*01a6*/ 	.byte	0x3f
	.zero		1


	//   ....[19]....
        /*01a8*/ 	.word	0x00003a40
        /*01ac*/ 	.word	0x0000000a
        /*01b0*/ 	.word	0x00000000
        /*01b4*/ 	.short	0x0101
        /*01b6*/ 	.byte	0x3f
	.zero		1


	//   ....[20]....
        /*01b8*/ 	.word	0x0000b6b0
        /*01bc*/ 	.word	0x00000012
        /*01c0*/ 	.word	0x00000030
        /*01c4*/ 	.short	0x010a
        /*01c6*/ 	.byte	0x3f
	.zero		1


	//   ....[21]....
        /*01c8*/ 	.word	0x0000ba20
        /*01cc*/ 	.word	0x00000008
        /*01d0*/ 	.word	0x00000078
        /*01d4*/ 	.short	0x0101
        /*01d6*/ 	.byte	0x3f
	.zero		1


	//   ....[22]....
        /*01d8*/ 	.word	0x0000c150
        /*01dc*/ 	.word	0x00000006
        /*01e0*/ 	.word	0x00000000
        /*01e4*/ 	.short	0x010a
        /*01e6*/ 	.byte	0x3f
	.zero		1


	//   ....[23]....
        /*01e8*/ 	.word	0x0000c1d0
        /*01ec*/ 	.word	0x00000007
        /*01f0*/ 	.word	0x00000000
        /*01f4*/ 	.short	0x010a
        /*01f6*/ 	.byte	0x3f
	.zero		1


	//   ....[24]....
        /*01f8*/ 	.word	0x0000c260
        /*01fc*/ 	.word	0x00000006
        /*0200*/ 	.word	0x00000000
        /*0204*/ 	.short	0x010a
        /*0206*/ 	.byte	0x3f
	.zero		1


	//   ....[25]....
        /*0208*/ 	.word	0x0000c2f0
        /*020c*/ 	.word	0x00000009
        /*0210*/ 	.word	0x00000000
        /*0214*/ 	.short	0x010a
        /*0216*/ 	.byte	0x3f
	.zero		1


	//   ....[26]....
        /*0218*/ 	.word	0x0000c380
        /*021c*/ 	.word	0x00000006
        /*0220*/ 	.word	0x00000000
        /*0224*/ 	.short	0x010a
        /*0226*/ 	.byte	0x3f
	.zero		1


	//   ....[27]....
        /*0228*/ 	.word	0x0000c410
        /*022c*/ 	.word	0x00000003
        /*0230*/ 	.word	0x00000000
        /*0234*/ 	.short	0x010a
        /*0236*/ 	.byte	0x3f
	.zero		1


	//   ....[28]....
        /*0238*/ 	.word	0x0000c480
        /*023c*/ 	.word	0x0000000b
        /*0240*/ 	.word	0x00000000
        /*0244*/ 	.short	0x010a
        /*0246*/ 	.byte	0x3f
	.zero		1


	//   ....[29]....
        /*0248*/ 	.word	0x0000c4e0
        /*024c*/ 	.word	0x0000000d
        /*0250*/ 	.word	0x00000000
        /*0254*/ 	.short	0x010a
        /*0256*/ 	.byte	0x3f
	.zero		1


	//   ....[30]....
        /*0258*/ 	.word	0x0000c5b0
        /*025c*/ 	.word	0x00000012
        /*0260*/ 	.word	0x00000030
        /*0264*/ 	.short	0x010a
        /*0266*/ 	.byte	0x3f
	.zero		1


	//   ....[31]....
        /*0268*/ 	.word	0x0000c680
        /*026c*/ 	.word	0x00000006
        /*0270*/ 	.word	0x00000000
        /*0274*/ 	.short	0x010a
        /*0276*/ 	.byte	0x3f
	.zero		1


	//   ....[32]....
        /*0278*/ 	.word	0x0000c6d0
        /*027c*/ 	.word	0x00000007
        /*0280*/ 	.word	0x00000000
        /*0284*/ 	.short	0x010a
        /*0286*/ 	.byte	0x3f
	.zero		1


	//   ....[33]....
        /*0288*/ 	.word	0x0000c720
        /*028c*/ 	.word	0x00000006
        /*0290*/ 	.word	0x00000000
        /*0294*/ 	.short	0x010a
        /*0296*/ 	.byte	0x3f
	.zero		1


	//   ....[34]....
        /*0298*/ 	.word	0x0000c770
        /*029c*/ 	.word	0x00000009
        /*02a0*/ 	.word	0x00000000
        /*02a4*/ 	.short	0x010a
        /*02a6*/ 	.byte	0x3f
	.zero		1


	//   ....[35]....
        /*02a8*/ 	.word	0x0000c7c0
        /*02ac*/ 	.word	0x00000006
        /*02b0*/ 	.word	0x00000000
        /*02b4*/ 	.short	0x010a
        /*02b6*/ 	.byte	0x3f
	.zero		1


	//----- nvinfo : EIATTR_NUM_MBARRIERS
	.align		4
.L_28:
        /*02b8*/ 	.byte	0x03, 0x38
        /*02ba*/ 	.short	0x000e


	//----- nvinfo : EIATTR_EXIT_INSTR_OFFSETS
	.align		4
        /*02bc*/ 	.byte	0x04, 0x1c
        /*02be*/ 	.short	(.L_30 - .L_29)


	//   ....[0]....
.L_29:
        /*02c0*/ 	.word	0x00000990


	//   ....[1]....
        /*02c4*/ 	.word	0x00001180


	//   ....[2]....
        /*02c8*/ 	.word	0x0000ade0


	//   ....[3]....
        /*02cc*/ 	.word	0x0000b340


	//   ....[4]....
        /*02d0*/ 	.word	0x0000c460


	//----- nvinfo : EIATTR_MAX_THREADS
	.align		4
.L_30:
        /*02d4*/ 	.byte	0x04, 0x05
        /*02d6*/ 	.short	(.L_32 - .L_31)
.L_31:
        /*02d8*/ 	.word	0x00000180
        /*02dc*/ 	.word	0x00000001
        /*02e0*/ 	.word	0x00000001


	//----- nvinfo : EIATTR_CRS_STACK_SIZE
	.align		4
.L_32:
        /*02e4*/ 	.byte	0x04, 0x1e
        /*02e6*/ 	.short	(.L_34 - .L_33)
.L_33:
        /*02e8*/ 	.word	0x00000000


	//----- nvinfo : EIATTR_CBANK_PARAM_SIZE
	.align		4
.L_34:
        /*02ec*/ 	.byte	0x03, 0x19
        /*02ee*/ 	.short	0x0470


	//----- nvinfo : EIATTR_PARAM_CBANK
	.align		4
        /*02f0*/ 	.byte	0x04, 0x0a
        /*02f2*/ 	.short	(.L_36 - .L_35)
	.align		4
.L_35:
        /*02f4*/ 	.word	index@(.nv.constant0._ZN7cutlass13device_kernelINS_4gemm6kernel13GemmUniversalIN4cute5tupleIJiiiiEEENS1_10collective13CollectiveMmaINS1_37MainloopSm90TmaGmmaWarpSpecializedFP8ILi6ENS5_IJNS4_1CILi2EEENSA_ILi1EEESC_EEENS1_35KernelTmaWarpSpecializedCooperativeEEENS5_IJNSA_ILi192EEENSA_ILi96EEENSA_ILi128EEEEEENS_12float_e4m3_tENS5_IJlSC_lEEESK_SL_NS4_8TiledMMAINS4_8MMA_AtomIJNS4_4SM904GMMA30MMA_64x96x32_F32E4M3E4M3_SS_TNILNSP_7ScaleInE1ELSR_1EEEEEENS4_6LayoutISD_NS5_IJSC_NSA_ILi0EEESV_EEEEENS5_IJNS4_10UnderscoreESY_SY_EEEEENS4_13SM90_TMA_LOADENS4_14ComposedLayoutINS4_7SwizzleILi3ELi4ELi3EEENS4_18smem_ptr_flag_bitsILi8EEENSU_INS5_IJNSA_ILi8EEESI_EEENS5_IJSI_SC_EEEEEEEvNS4_8identityENS4_23SM90_TMA_LOAD_MULTICASTES1B_vS1C_EENS_8epilogue10collective6detail29Sm90TmaWarpSpecializedAdapterINS1G_15DefaultEpilogueISK_SL_SL_NS1F_6thread17LinearCombinationISK_Li1EffLNS1K_9ScaleType4KindE0ELNS_15FloatRoundStyleE2ESK_EENS1_15EpilogueDefaultEEEEEvvEEEEvNT_6ParamsE)
        /*02f8*/ 	.short	0x0210
        /*02fa*/ 	.short	0x0470


	//----- nvinfo : EIATTR_SW_WAR
	.align		4
.L_36:
        /*02fc*/ 	.byte	0x04, 0x36
        /*02fe*/ 	.short	(.L_38 - .L_37)
.L_37:
        /*0300*/ 	.word	0x00000008
.L_38:


//--------------------- .nv.callgraph             --------------------------
	.section	.nv.callgraph,"",@"SHT_CUDA_CALLGRAPH"
	.align	4
	.sectionentsize	8
	.align		4
        /*0000*/ 	.word	0x00000000
	.align		4
        /*0004*/ 	.word	0xffffffff
	.align		4
        /*0008*/ 	.word	0x00000000
	.align		4
        /*000c*/ 	.word	0xfffffffe
	.align		4
        /*0010*/ 	.word	0x00000000
	.align		4
        /*0014*/ 	.word	0xfffffffd
	.align		4
        /*0018*/ 	.word	0x00000000
	.align		4
        /*001c*/ 	.word	0xfffffffc


//--------------------- .nv.constant4             --------------------------
	.section	.nv.constant4,"a",@progbits
	.align	8
	.align		8
.nv.constant4:
        /*0000*/ 	.dword	_ZN39_INTERNAL_2c280866_4_k_cu_e99d581d_78664cuda3std3__45__cpo5beginE
	.align		8
        /*0008*/ 	.dword	_ZN39_INTERNAL_2c280866_4_k_cu_e99d581d_78664cuda3std3__45__cpo3endE
	.align		8
        /*0010*/ 	.dword	_ZN39_INTERNAL_2c280866_4_k_cu_e99d581d_78664cuda3std3__45__cpo6cbeginE
	.align		8
        /*0018*/ 	.dword	_ZN39_INTERNAL_2c280866_4_k_cu_e99d581d_78664cuda3std3__45__cpo4cendE
	.align		8
        /*0020*/ 	.dword	_ZN39_INTERNAL_2c280866_4_k_cu_e99d581d_78664cuda3std3__441_GLOBAL__N__2c280866_4_k_cu_e99d581d_78666ignoreE
	.align		8
        /*0028*/ 	.dword	_ZN39_INTERNAL_2c280866_4_k_cu_e99d581d_78664cuda3std3__419piecewise_constructE
	.align		8
        /*0030*/ 	.dword	_ZN39_INTERNAL_2c280866_4_k_cu_e99d581d_78664cuda3std3__48in_placeE
	.align		8
        /*0038*/ 	.dword	_ZN39_INTERNAL_2c280866_4_k_cu_e99d581d_78664cuda3std6ranges3__45__cpo4swapE
	.align		8
        /*0040*/ 	.dword	_ZN39_INTERNAL_2c280866_4_k_cu_e99d581d_78664cuda3std6ranges3__45__cpo9iter_moveE
	.align		8
        /*0048*/ 	.dword	_ZN39_INTERNAL_2c280866_4_k_cu_e99d581d_78664cute7productE
	.align		8
        /*0050*/ 	.dword	_ZN39_INTERNAL_2c280866_4_k_cu_e99d581d_78664cute1_E


//--------------------- .text._ZN7cutlass13device_kernelINS_4gemm6kernel13GemmUniversalIN4cute5tupleIJiiiiEEENS1_10collective13CollectiveMmaINS1_37MainloopSm90TmaGmmaWarpSpecializedFP8ILi6ENS5_IJNS4_1CILi2EEENSA_ILi1EEESC_EEENS1_35KernelTmaWarpSpecializedCooperativeEEENS5_IJNSA_ILi192EEENSA_ILi96EEENSA_ILi128EEEEEENS_12float_e4m3_tENS5_IJlSC_lEEESK_SL_NS4_8TiledMMAINS4_8MMA_AtomIJNS4_4SM904GMMA30MMA_64x96x32_F32E4M3E4M3_SS_TNILNSP_7ScaleInE1ELSR_1EEEEEENS4_6LayoutISD_NS5_IJSC_NSA_ILi0EEESV_EEEEENS5_IJNS4_10UnderscoreESY_SY_EEEEENS4_13SM90_TMA_LOADENS4_14ComposedLayoutINS4_7SwizzleILi3ELi4ELi3EEENS4_18smem_ptr_flag_bitsILi8EEENSU_INS5_IJNSA_ILi8EEESI_EEENS5_IJSI_SC_EEEEEEEvNS4_8identityENS4_23SM90_TMA_LOAD_MULTICASTES1B_vS1C_EENS_8epilogue10collective6detail29Sm90TmaWarpSpecializedAdapterINS1G_15DefaultEpilogueISK_SL_SL_NS1F_6thread17LinearCombinationISK_Li1EffLNS1K_9ScaleType4KindE0ELNS_15FloatRoundStyleE2ESK_EENS1_15EpilogueDefaultEEEEEvvEEEEvNT_6ParamsE --------------------------
	.section	.text._ZN7cutlass13device_kernelINS_4gemm6kernel13GemmUniversalIN4cute5tupleIJiiiiEEENS1_10collective13CollectiveMmaINS1_37MainloopSm90TmaGmmaWarpSpecializedFP8ILi6ENS5_IJNS4_1CILi2EEENSA_ILi1EEESC_EEENS1_35KernelTmaWarpSpecializedCooperativeEEENS5_IJNSA_ILi192EEENSA_ILi96EEENSA_ILi128EEEEEENS_12float_e4m3_tENS5_IJlSC_lEEESK_SL_NS4_8TiledMMAINS4_8MMA_AtomIJNS4_4SM904GMMA30MMA_64x96x32_F32E4M3E4M3_SS_TNILNSP_7ScaleInE1ELSR_1EEEEEENS4_6LayoutISD_NS5_IJSC_NSA_ILi0EEESV_EEEEENS5_IJNS4_10UnderscoreESY_SY_EEEEENS4_13SM90_TMA_LOADENS4_14ComposedLayoutINS4_7SwizzleILi3ELi4ELi3EEENS4_18smem_ptr_flag_bitsILi8EEENSU_INS5_IJNSA_ILi8EEESI_EEENS5_IJSI_SC_EEEEEEEvNS4_8identityENS4_23SM90_TMA_LOAD_MULTICASTES1B_vS1C_EENS_8epilogue10collective6detail29Sm90TmaWarpSpecializedAdapterINS1G_15DefaultEpilogueISK_SL_SL_NS1F_6thread17LinearCombinationISK_Li1EffLNS1K_9ScaleType4KindE0ELNS_15FloatRoundStyleE2ESK_EENS1_15EpilogueDefaultEEEEEvvEEEEvNT_6ParamsE,"ax",@progbits
	.align	128
.text._ZN7cutlass13device_kernelINS_4gemm6kernel13GemmUniversalIN4cute5tupleIJiiiiEEENS1_10collective13CollectiveMmaINS1_37MainloopSm90TmaGmmaWarpSpecializedFP8ILi6ENS5_IJNS4_1CILi2EEENSA_ILi1EEESC_EEENS1_35KernelTmaWarpSpecializedCooperativeEEENS5_IJNSA_ILi192EEENSA_ILi96EEENSA_ILi128EEEEEENS_12float_e4m3_tENS5_IJlSC_lEEESK_SL_NS4_8TiledMMAINS4_8MMA_AtomIJNS4_4SM904GMMA30MMA_64x96x32_F32E4M3E4M3_SS_TNILNSP_7ScaleInE1ELSR_1EEEEEENS4_6LayoutISD_NS5_IJSC_NSA_ILi0EEESV_EEEEENS5_IJNS4_10UnderscoreESY_SY_EEEEENS4_13SM90_TMA_LOADENS4_14ComposedLayoutINS4_7SwizzleILi3ELi4ELi3EEENS4_18smem_ptr_flag_bitsILi8EEENSU_INS5_IJNSA_ILi8EEESI_EEENS5_IJSI_SC_EEEEEEEvNS4_8identityENS4_23SM90_TMA_LOAD_MULTICASTES1B_vS1C_EENS_8epilogue10collective6detail29Sm90TmaWarpSpecializedAdapterINS1G_15DefaultEpilogueISK_SL_SL_NS1F_6thread17LinearCombinationISK_Li1EffLNS1K_9ScaleType4KindE0ELNS_15FloatRoundStyleE2ESK_EENS1_15EpilogueDefaultEEEEEvvEEEEvNT_6ParamsE:
        .type           _ZN7cutlass13device_kernelINS_4gemm6kernel13GemmUniversalIN4cute5tupleIJiiiiEEENS1_10collective13CollectiveMmaINS1_37MainloopSm90TmaGmmaWarpSpecializedFP8ILi6ENS5_IJNS4_1CILi2EEENSA_ILi1EEESC_EEENS1_35KernelTmaWarpSpecializedCooperativeEEENS5_IJNSA_ILi192EEENSA_ILi96EEENSA_ILi128EEEEEENS_12float_e4m3_tENS5_IJlSC_lEEESK_SL_NS4_8TiledMMAINS4_8MMA_AtomIJNS4_4SM904GMMA30MMA_64x96x32_F32E4M3E4M3_SS_TNILNSP_7ScaleInE1ELSR_1EEEEEENS4_6LayoutISD_NS5_IJSC_NSA_ILi0EEESV_EEEEENS5_IJNS4_10UnderscoreESY_SY_EEEEENS4_13SM90_TMA_LOADENS4_14ComposedLayoutINS4_7SwizzleILi3ELi4ELi3EEENS4_18smem_ptr_flag_bitsILi8EEENSU_INS5_IJNSA_ILi8EEESI_EEENS5_IJSI_SC_EEEEEEEvNS4_8identityENS4_23SM90_TMA_LOAD_MULTICASTES1B_vS1C_EENS_8epilogue10collective6detail29Sm90TmaWarpSpecializedAdapterINS1G_15DefaultEpilogueISK_SL_SL_NS1F_6thread17LinearCombinationISK_Li1EffLNS1K_9ScaleType4KindE0ELNS_15FloatRoundStyleE2ESK_EENS1_15EpilogueDefaultEEEEEvvEEEEvNT_6ParamsE,@function
        .size           _ZN7cutlass13device_kernelINS_4gemm6kernel13GemmUniversalIN4cute5tupleIJiiiiEEENS1_10collective13CollectiveMmaINS1_37MainloopSm90TmaGmmaWarpSpecializedFP8ILi6ENS5_IJNS4_1CILi2EEENSA_ILi1EEESC_EEENS1_35KernelTmaWarpSpecializedCooperativeEEENS5_IJNSA_ILi192EEENSA_ILi96EEENSA_ILi128EEEEEENS_12float_e4m3_tENS5_IJlSC_lEEESK_SL_NS4_8TiledMMAINS4_8MMA_AtomIJNS4_4SM904GMMA30MMA_64x96x32_F32E4M3E4M3_SS_TNILNSP_7ScaleInE1ELSR_1EEEEEENS4_6LayoutISD_NS5_IJSC_NSA_ILi0EEESV_EEEEENS5_IJNS4_10UnderscoreESY_SY_EEEEENS4_13SM90_TMA_LOADENS4_14ComposedLayoutINS4_7SwizzleILi3ELi4ELi3EEENS4_18smem_ptr_flag_bitsILi8EEENSU_INS5_IJNSA_ILi8EEESI_EEENS5_IJSI_SC_EEEEEEEvNS4_8identityENS4_23SM90_TMA_LOAD_MULTICASTES1B_vS1C_EENS_8epilogue10collective6detail29Sm90TmaWarpSpecializedAdapterINS1G_15DefaultEpilogueISK_SL_SL_NS1F_6thread17LinearCombinationISK_Li1EffLNS1K_9ScaleType4KindE0ELNS_15FloatRoundStyleE2ESK_EENS1_15EpilogueDefaultEEEEEvvEEEEvNT_6ParamsE,(.L_x_274 - _ZN7cutlass13device_kernelINS_4gemm6kernel13GemmUniversalIN4cute5tupleIJiiiiEEENS1_10collective13CollectiveMmaINS1_37MainloopSm90TmaGmmaWarpSpecializedFP8ILi6ENS5_IJNS4_1CILi2EEENSA_ILi1EEESC_EEENS1_35KernelTmaWarpSpecializedCooperativeEEENS5_IJNSA_ILi192EEENSA_ILi96EEENSA_ILi128EEEEEENS_12float_e4m3_tENS5_IJlSC_lEEESK_SL_NS4_8TiledMMAINS4_8MMA_AtomIJNS4_4SM904GMMA30MMA_64x96x32_F32E4M3E4M3_SS_TNILNSP_7ScaleInE1ELSR_1EEEEEENS4_6LayoutISD_NS5_IJSC_NSA_ILi0EEESV_EEEEENS5_IJNS4_10UnderscoreESY_SY_EEEEENS4_13SM90_TMA_LOADENS4_14ComposedLayoutINS4_7SwizzleILi3ELi4ELi3EEENS4_18smem_ptr_flag_bitsILi8EEENSU_INS5_IJNSA_ILi8EEESI_EEENS5_IJSI_SC_EEEEEEEvNS4_8identityENS4_23SM90_TMA_LOAD_MULTICASTES1B_vS1C_EENS_8epilogue10collective6detail29Sm90TmaWarpSpecializedAdapterINS1G_15DefaultEpilogueISK_SL_SL_NS1F_6thread17LinearCombinationISK_Li1EffLNS1K_9ScaleType4KindE0ELNS_15FloatRoundStyleE2ESK_EENS1_15EpilogueDefaultEEEEEvvEEEEvNT_6ParamsE)
        .other          _ZN7cutlass13device_kernelINS_4gemm6kernel13GemmUniversalIN4cute5tupleIJiiiiEEENS1_10collective13CollectiveMmaINS1_37MainloopSm90TmaGmmaWarpSpecializedFP8ILi6ENS5_IJNS4_1CILi2EEENSA_ILi1EEESC_EEENS1_35KernelTmaWarpSpecializedCooperativeEEENS5_IJNSA_ILi192EEENSA_ILi96EEENSA_ILi128EEEEEENS_12float_e4m3_tENS5_IJlSC_lEEESK_SL_NS4_8TiledMMAINS4_8MMA_AtomIJNS4_4SM904GMMA30MMA_64x96x32_F32E4M3E4M3_SS_TNILNSP_7ScaleInE1ELSR_1EEEEEENS4_6LayoutISD_NS5_IJSC_NSA_ILi0EEESV_EEEEENS5_IJNS4_10UnderscoreESY_SY_EEEEENS4_13SM90_TMA_LOADENS4_14ComposedLayoutINS4_7SwizzleILi3ELi4ELi3EEENS4_18smem_ptr_flag_bitsILi8EEENSU_INS5_IJNSA_ILi8EEESI_EEENS5_IJSI_SC_EEEEEEEvNS4_8identityENS4_23SM90_TMA_LOAD_MULTICASTES1B_vS1C_EENS_8epilogue10collective6detail29Sm90TmaWarpSpecializedAdapterINS1G_15DefaultEpilogueISK_SL_SL_NS1F_6thread17LinearCombinationISK_Li1EffLNS1K_9ScaleType4KindE0ELNS_15FloatRoundStyleE2ESK_EENS1_15EpilogueDefaultEEEEEvvEEEEvNT_6ParamsE,@"STO_CUDA_ENTRY STV_DEFAULT"
_ZN7cutlass13device_kernelINS_4gemm6kernel13GemmUniversalIN4cute5tupleIJiiiiEEENS1_10collective13CollectiveMmaINS1_37MainloopSm90TmaGmmaWarpSpecializedFP8ILi6ENS5_IJNS4_1CILi2EEENSA_ILi1EEESC_EEENS1_35KernelTmaWarpSpecializedCooperativeEEENS5_IJNSA_ILi192EEENSA_ILi96EEENSA_ILi128EEEEEENS_12float_e4m3_tENS5_IJlSC_lEEESK_SL_NS4_8TiledMMAINS4_8MMA_AtomIJNS4_4SM904GMMA30MMA_64x96x32_F32E4M3E4M3_SS_TNILNSP_7ScaleInE1ELSR_1EEEEEENS4_6LayoutISD_NS5_IJSC_NSA_ILi0EEESV_EEEEENS5_IJNS4_10UnderscoreESY_SY_EEEEENS4_13SM90_TMA_LOADENS4_14ComposedLayoutINS4_7SwizzleILi3ELi4ELi3EEENS4_18smem_ptr_flag_bitsILi8EEENSU_INS5_IJNSA_ILi8EEESI_EEENS5_IJSI_SC_EEEEEEEvNS4_8identityENS4_23SM90_TMA_LOAD_MULTICASTES1B_vS1C_EENS_8epilogue10collective6detail29Sm90TmaWarpSpecializedAdapterINS1G_15DefaultEpilogueISK_SL_SL_NS1F_6thread17LinearCombinationISK_Li1EffLNS1K_9ScaleType4KindE0ELNS_15FloatRoundStyleE2ESK_EENS1_15EpilogueDefaultEEEEEvvEEEEvNT_6ParamsE:
[----:B------:R-:W-:Y:S01]  /*0000*/  LDC R1, c[0x0][0x28] ;  /* 0x00000a00ff017b82 */ /* 0x000fe20000000800 */
[----:B------:R-:W0:Y:S01]  /*0010*/  S2R R0, SR_TID.X ;  /* 0x0000000000007919 */ /* 0x000e220000002100 */
[----:B------:R-:W-:Y:S01]  /*0020*/  ELECT P0, URZ, PT ;  /* 0x00000000003f782f */ /* 0x000fe20003800000 */
[----:B------:R-:W-:Y:S01]  /*0030*/  BSSY B0, `(.L_x_0) ;  /* 0x000000f000007945 */ /* 0x000fe20003800000 */
[--C-:B0-----:R-:W-:Y:S02]  /*0040*/  SHF.R.U32.HI R2, RZ, 0x5, R0.reuse ;  /* 0x00000005ff027819 */ /* 0x101fe40000011600 */
[----:B------:R-:W-:-:S03]  /*0050*/  SHF.R.U32.HI R3, RZ, 0x7, R0 ;  /* 0x00000007ff037819 */ /* 0x000fc60000011600 */
[----:B------:R-:W0:Y:S04]  /*0060*/  SHFL.IDX PT, R5, R2, RZ, 0x1f ;  /* 0x00001fff02057589 */ /* 0x000e2800000e0000 */
[----:B------:R-:W1:Y:S01]  /*0070*/  SHFL.IDX PT, R3, R3, RZ, 0x1f ;  /* 0x00001fff03037589 */ /* 0x000e6200000e0000 */
[----:B0-----:R-:W-:-:S13]  /*0080*/  ISETP.NE.OR P0, PT, R5, RZ, !P0 ;  /* 0x000000ff0500720c */ /* 0x001fda0004705670 */
[----:B-1----:R-:W-:Y:S05]  /*0090*/  @P0 BRA `(.L_x_1) ;  /* 0x0000000000200947 */ /* 0x002fea0003800000 */
[----:B------:R-:W-:Y:S02]  /*00a0*/  ULDC.64 UR4, c[0x0][0x198] ;  /* 0x0000660000047ab9 */ /* 0x000fe40000000a00 */
[----:B------:R-:W-:Y:S02]  /*00b0*/  UIADD3 UR6, UP0, UR4, 0xf0, URZ ;  /* 0x000000f004067890 */ /* 0x000fe4000ff1e03f */
[----:B------:R-:W-:Y:S02]  /*00c0*/  UIADD3 UR4, UP1, UR4, 0x1f0, URZ ;  /* 0x000001f004047890 */ /* 0x000fe4000ff3e03f */
[----:B------:R-:W-:Y:S02]  /*00d0*/  UIADD3.X UR7, URZ, UR5, URZ, UP0, !UPT ;  /* 0x000000053f077290 */ /* 0x000fe400087fe43f */
[----:B------:R-:W-:-:S07]  /*00e0*/  UIADD3.X UR5, URZ, UR5, URZ, UP1, !UPT ;  /* 0x000000053f057290 */ /* 0x000fce0008ffe43f */
[----:B------:R0:W-:Y:S02]  /*00f0*/  UTMACCTL.PF [UR6] ;  /* 0x00000000060079b9 */ /* 0x0001e40008040000 */
[----:B------:R0:W-:Y:S02]  /*0100*/  UTMACCTL.PF [UR4] ;  /* 0x00000000040079b9 */ /* 0x0001e40008040000 */
[----:B0-----:R-:W-:Y:S01]  /*0110*/  NOP ;  /* 0x0000000000007918 */ /* 0x001fe20000000000 */
.L_x_1:
[----:B------:R-:W-:Y:S05]  /*0120*/  BSYNC B0 ;  /* 0x0000000000007941 */ /* 0x000fea0003800000 */
.L_x_0:
[----:B------:R-:W0:Y:S02]  /*0130*/  SHFL.IDX PT, R4, R2, RZ, 0x1f ;  /* 0x00001fff02047589 */ /* 0x000e2400000e0000 */
[----:B0-----:R-:W-:-:S13]  /*0140*/  ISETP.NE.AND P0, PT, R4, RZ, PT ;  /* 0x000000ff0400720c */ /* 0x001fda0003f05270 */
[----:B------:R-:W-:Y:S05]  /*0150*/  @P0 BRA `(.L_x_2) ;  /* 0x0000000000680947 */ /* 0x000fea0003800000 */
[----:B------:R-:W0:Y:S01]  /*0160*/  S2UR UR8, SR_CgaCtaId ;  /* 0x00000000000879c3 */ /* 0x000e220000008800 */
[----:B------:R-:W-:Y:S01]  /*0170*/  UMOV UR4, 0x400 ;  /* 0x0000040000047882 */ /* 0x000fe20000000000 */
[----:B------:R-:W-:Y:S01]  /*0180*/  UMOV UR5, 0x1 ;  /* 0x0000000100057882 */ /* 0x000fe20000000000 */
[----:B------:R-:W-:Y:S01]  /*0190*/  UMOV UR6, 0x4 ;  /* 0x0000000400067882 */ /* 0x000fe20000000000 */
[----:B------:R-:W-:Y:S01]  /*01a0*/  ELECT P0, URZ, PT ;  /* 0x00000000003f782f */ /* 0x000fe20003800000 */
[----:B------:R-:W-:-:S04]  /*01b0*/  UIADD3 UR6, -UR6, 0x100000, URZ ;  /* 0x0010000006067890 */ /* 0x000fc8000fffe13f */
[----:B------:R-:W-:Y:S02]  /*01c0*/  USHF.L.U32 UR7, UR6, 0xb, URZ ;  /* 0x0000000b06077899 */ /* 0x000fe4000800063f */
[----:B------:R-:W-:Y:S02]  /*01d0*/  USHF.L.U32 UR6, UR6, 0x1, URZ ;  /* 0x0000000106067899 */ /* 0x000fe4000800063f */
[----:B0-----:R-:W-:Y:S02]  /*01e0*/  ULEA UR8, UR8, UR4, 0x18 ;  /* 0x0000000408087291 */ /* 0x001fe4000f8ec03f */
[----:B------:R-:W-:-:S04]  /*01f0*/  UIADD3 UR4, -UR5, 0x100000, URZ ;  /* 0x0010000005047890 */ /* 0x000fc8000fffe13f */
[----:B------:R-:W-:Y:S02]  /*0200*/  USHF.L.U32 UR5, UR4, 0xb, URZ ;  /* 0x0000000b04057899 */ /* 0x000fe4000800063f */
[----:B------:R-:W-:Y:S01]  /*0210*/  USHF.L.U32 UR4, UR4, 0x1, URZ ;  /* 0x0000000104047899 */ /* 0x000fe2000800063f */
[----:B------:R-:W0:Y:S11]  /*0220*/  FENCE.VIEW.ASYNC.S ;  /* 0x00000000000073c6 */ /* 0x000e360000000000 */
[----:B0-----:R0:W1:Y:S01]  /*0230*/  SYNCS.EXCH.64 URZ, [UR8], UR4 ;  /* 0x00000004083f75b2 */ /* 0x0010620008000100 */
[----:B------:R0:W2:Y:S01]  /*0240*/  SYNCS.EXCH.64 URZ, [UR8+0x30], UR6 ;  /* 0x00003006083f75b2 */ /* 0x0000a20008000100 */
[----:B------:R0:W3:Y:S01]  /*0250*/  SYNCS.EXCH.64 URZ, [UR8+0x8], UR4 ;  /* 0x00000804083f75b2 */ /* 0x0000e20008000100 */
[----:B------:R0:W4:Y:S01]  /*0260*/  SYNCS.EXCH.64 URZ, [UR8+0x38], UR6 ;  /* 0x00003806083f75b2 */ /* 0x0001220008000100 */
[----:B------:R0:W0:Y:S01]  /*0270*/  SYNCS.EXCH.64 URZ, [UR8+0x10], UR4 ;  /* 0x00001004083f75b2 */ /* 0x0000220008000100 */
[----:B------:R0:W0:Y:S01]  /*0280*/  SYNCS.EXCH.64 URZ, [UR8+0x40], UR6 ;  /* 0x00004006083f75b2 */ /* 0x0000220008000100 */
[----:B------:R0:W0:Y:S01]  /*0290*/  SYNCS.EXCH.64 URZ, [UR8+0x18], UR4 ;  /* 0x00001804083f75b2 */ /* 0x0000220008000100 */
[----:B------:R0:W0:Y:S01]  /*02a0*/  SYNCS.EXCH.64 URZ, [UR8+0x48], UR6 ;  /* 0x00004806083f75b2 */ /* 0x0000220008000100 */
[----:B------:R0:W0:Y:S01]  /*02b0*/  SYNCS.EXCH.64 URZ, [UR8+0x20], UR4 ;  /* 0x00002004083f75b2 */ /* 0x0000220008000100 */
[----:B------:R0:W0:Y:S01]  /*02c0*/  SYNCS.EXCH.64 URZ, [UR8+0x50], UR6 ;  /* 0x00005006083f75b2 */ /* 0x0000220008000100 */
[----:B------:R0:W0:Y:S01]  /*02d0*/  SYNCS.EXCH.64 URZ, [UR8+0x28], UR4 ;  /* 0x00002804083f75b2 */ /* 0x0000220008000100 */
[----:B------:R0:W0:Y:S01]  /*02e0*/  SYNCS.EXCH.64 URZ, [UR8+0x58], UR6 ;  /* 0x00005806083f75b2 */ /* 0x0000220008000100 */
[----:B------:R-:W-:Y:S01]  /*02f0*/  NOP ;  /* 0x0000000000007918 */ /* 0x000fe20000000000 */
.L_x_2:
[----:B------:R-:W-:Y:S01]  /*0300*/  SHF.R.S32.HI R7, RZ, 0x1f, R0 ;  /* 0x0000001fff077819 */ /* 0x000fe20000011400 */
[----:B------:R-:W5:Y:S01]  /*0310*/  SHFL.IDX PT, R2, R2, RZ, 0x1f ;  /* 0x00001fff02027589 */ /* 0x000f6200000e0000 */
[----:B0-----:R-:W0:Y:S01]  /*0320*/  S2UR UR8, SR_CTAID.X ;  /* 0x00000000000879c3 */ /* 0x001e220000002500 */
[----:B------:R-:W-:Y:S02]  /*0330*/  ELECT P0, URZ, PT ;  /* 0x00000000003f782f */ /* 0x000fe40003800000 */
[----:B------:R-:W-:Y:S01]  /*0340*/  LEA.HI R7, R7, R0, RZ, 0x7 ;  /* 0x0000000007077211 */ /* 0x000fe200078f38ff */
[----:B------:R-:W1:Y:S01]  /*0350*/  S2R R10, SR_CTAID.Y ;  /* 0x00000000000a7919 */ /* 0x000e620000002600 */
[----:B------:R-:W-:Y:S01]  /*0360*/  SHF.R.S32.HI R9, RZ, 0x1f, R4 ;  /* 0x0000001fff097819 */ /* 0x000fe20000011404 */
[----:B------:R-:W-:Y:S01]  /*0370*/  ULDC UR4, c[0x0][0x150] ;  /* 0x0000540000047ab9 */ /* 0x000fe20000000800 */
[----:B------:R-:W-:Y:S01]  /*0380*/  LOP3.LUT R7, R7, 0xffffff80, RZ, 0xc0, !PT ;  /* 0xffffff8007077812 */ /* 0x000fe200078ec0ff */
[----:B------:R-:W-:Y:S01]  /*0390*/  VIADD R16, R3, 0xffffffff ;  /* 0xffffffff03107836 */ /* 0x000fe20000000000 */
[----:B------:R-:W-:Y:S01]  /*03a0*/  LEA.HI R9, R9, R4, RZ, 0x2 ;  /* 0x0000000409097211 */ /* 0x000fe200078f10ff */
[----:B------:R-:W2:Y:S01]  /*03b0*/  LDC R12, c[0x0][0x144] ;  /* 0x00005100ff0c7b82 */ /* 0x000ea20000000800 */
[----:B------:R-:W-:Y:S01]  /*03c0*/  NOP ;  /* 0x0000000000007918 */ /* 0x000fe20000000000 */
[----:B------:R-:W-:Y:S01]  /*03d0*/  IMAD.IADD R6, R0, 0x1, -R7 ;  /* 0x0000000100067824 */ /* 0x000fe200078e0a07 */
[----:B------:R-:W-:Y:S01]  /*03e0*/  LOP3.LUT R9, R9, 0x3ffffffc, RZ, 0xc0, !PT ;  /* 0x3ffffffc09097812 */ /* 0x000fe200078ec0ff */
[----:B------:R-:W-:Y:S01]  /*03f0*/  NOP ;  /* 0x0000000000007918 */ /* 0x000fe20000000000 */
[----:B------:R-:W-:-:S02]  /*0400*/  ISETP.NE.AND P4, PT, R3, RZ, PT ;  /* 0x000000ff0300720c */ /* 0x000fc40003f85270 */
[----:B------:R-:W-:Y:S01]  /*0410*/  SHF.R.S32.HI R7, RZ, 0x1f, R6 ;  /* 0x0000001fff077819 */ /* 0x000fe20000011406 */
[----:B------:R-:W-:Y:S01]  /*0420*/  IMAD.IADD R4, R4, 0x1, -R9 ;  /* 0x0000000104047824 */ /* 0x000fe200078e0a09 */
[----:B------:R-:W3:Y:S01]  /*0430*/  LDC R14, c[0x0][0x140] ;  /* 0x00005000ff0e7b82 */ /* 0x000ee20000000800 */
[----:B------:R-:W-:Y:S02]  /*0440*/  ISETP.GE.U32.AND P6, PT, R16, 0x2, PT ;  /* 0x000000021000780c */ /* 0x000fe40003fc6070 */
[----:B------:R-:W-:Y:S02]  /*0450*/  LEA.HI R7, R7, R6, RZ, 0x3 ;  /* 0x0000000607077211 */ /* 0x000fe400078f18ff */
[----:B-----5:R-:W-:Y:S02]  /*0460*/  ISETP.NE.OR P0, PT, R2, RZ, !P0 ;  /* 0x000000ff0200720c */ /* 0x020fe40004705670 */
[--C-:B------:R-:W-:Y:S01]  /*0470*/  SHF.R.S32.HI R2, RZ, 0x3, R7.reuse ;  /* 0x00000003ff027819 */ /* 0x100fe20000011407 */
[----:B------:R-:W5:Y:S01]  /*0480*/  LDC R13, c[0x0][0x148] ;  /* 0x00005200ff0d7b82 */ /* 0x000f620000000800 */
[----:B------:R-:W-:-:S02]  /*0490*/  SHF.R.S32.HI R7, RZ, 0x1f, R7 ;  /* 0x0000001fff077819 */ /* 0x000fc40000011407 */
[----:B0-----:R-:W-:Y:S02]  /*04a0*/  I2FP.F32.U32 R8, UR8 ;  /* 0x0000000800087c45 */ /* 0x001fe40008201000 */
[----:B------:R-:W-:-:S03]  /*04b0*/  LEA.HI R7, R7, R2, RZ, 0x2 ;  /* 0x0000000207077211 */ /* 0x000fc600078f10ff */
[----:B------:R-:W-:Y:S01]  /*04c0*/  FMUL R8, R8, UR4 ;  /* 0x0000000408087c20 */ /* 0x000fe20008400000 */
[----:B------:R-:W-:Y:S01]  /*04d0*/  LOP3.LUT R7, R7, 0xfffffffc, RZ, 0xc0, !PT ;  /* 0xfffffffc07077812 */ /* 0x000fe200078ec0ff */
[----:B------:R-:W-:Y:S01]  /*04e0*/  VOTEU.ALL UP0, P0 ;  /* 0x00000000003f7886 */ /* 0x000fe20000000000 */
[----:B-1----:R-:W-:Y:S01]  /*04f0*/  I2FP.F32.U32 R9, R10 ;  /* 0x0000000a00097245 */ /* 0x002fe20000201000 */
[----:B------:R-:W-:Y:S01]  /*0500*/  ULDC UR4, c[0x0][0x154] ;  /* 0x0000550000047ab9 */ /* 0x000fe20000000800 */
[----:B------:R-:W-:Y:S01]  /*0510*/  VOTEU.ALL UP1, P0 ;  /* 0x00000000003f7886 */ /* 0x000fe20000020000 */
[----:B------:R-:W0:Y:S01]  /*0520*/  F2I.U32.TRUNC.NTZ R8, R8 ;  /* 0x0000000800087305 */ /* 0x000e22000020f000 */
[----:B------:R-:W-:Y:S01]  /*0530*/  IMAD.IADD R7, R2, 0x1, -R7 ;  /* 0x0000000102077824 */ /* 0x000fe200078e0a07 */
[----:B------:R-:W1:Y:S01]  /*0540*/  @!UP0 S2UR UR7, SR_CgaCtaId ;  /* 0x00000000000789c3 */ /* 0x000e620000008800 */
[----:B------:R-:W-:Y:S01]  /*0550*/  @!UP0 UMOV UR6, 0x400 ;  /* 0x0000040000068882 */ /* 0x000fe20000000000 */
[----:B---3--:R-:W-:Y:S01]  /*0560*/  ISETP.EQ.U32.AND P2, PT, R14, 0x1, PT ;  /* 0x000000010e00780c */ /* 0x008fe20003f42070 */
[----:B------:R-:W-:-:S05]  /*0570*/  IMAD R7, R4, 0x4, R7 ;  /* 0x0000000404077824 */ /* 0x000fca00078e0207 */
[----:B------:R-:W-:-:S04]  /*0580*/  LEA.HI R2, R7, R7, RZ, 0x1 ;  /* 0x0000000707027211 */ /* 0x000fc800078f08ff */
[----:B------:R-:W-:Y:S01]  /*0590*/  LOP3.LUT R4, R2, 0xfffffffe, RZ, 0xc0, !PT ;  /* 0xfffffffe02047812 */ /* 0x000fe200078ec0ff */
[----:B0-----:R-:W-:Y:S02]  /*05a0*/  IMAD.MOV R15, RZ, RZ, -R8 ;  /* 0x000000ffff0f7224 */ /* 0x001fe400078e0a08 */
[----:B------:R-:W-:Y:S01]  /*05b0*/  FMUL R8, R9, UR4 ;  /* 0x0000000409087c20 */ /* 0x000fe20008400000 */
[----:B------:R-:W-:Y:S01]  /*05c0*/  SHF.R.S32.HI R2, RZ, 0x1f, R5 ;  /* 0x0000001fff027819 */ /* 0x000fe20000011405 */
[----:B------:R-:W-:Y:S01]  /*05d0*/  UMOV UR4, 0x20 ;  /* 0x0000002000047882 */ /* 0x000fe20000000000 */
[----:B--2---:R-:W-:Y:S01]  /*05e0*/  IMAD R12, R12, R15, UR8 ;  /* 0x000000080c0c7e24 */ /* 0x004fe2000f8e020f */
[----:B------:R-:W-:-:S04]  /*05f0*/  @!UP0 UIADD3 UR4, -UR4, 0x100000, URZ ;  /* 0x0010000004048890 */ /* 0x000fc8000fffe13f */
[----:B------:R-:W-:Y:S02]  /*0600*/  @!UP0 USHF.L.U32 UR5, UR4, 0xb, URZ ;  /* 0x0000000b04058899 */ /* 0x000fe4000800063f */
[----:B------:R-:W-:Y:S01]  /*0610*/  @!UP0 USHF.L.U32 UR4, UR4, 0x1, URZ ;  /* 0x0000000104048899 */ /* 0x000fe2000800063f */
[C---:B------:R-:W-:Y:S01]  /*0620*/  IMAD.IADD R9, R7.reuse, 0x1, -R4 ;  /* 0x0000000107097824 */ /* 0x040fe200078e0a04 */
[----:B------:R-:W0:Y:S01]  /*0630*/  F2I.U32.TRUNC.NTZ R8, R8 ;  /* 0x0000000800087305 */ /* 0x000e22000020f000 */
[----:B------:R-:W-:Y:S01]  /*0640*/  LEA.HI R2, R2, R5, RZ, 0x2 ;  /* 0x0000000502027211 */ /* 0x000fe200078f10ff */
[----:B------:R-:W-:Y:S02]  /*0650*/  IMAD.SHL.U32 R4, R7, 0x4, RZ ;  /* 0x0000000407047824 */ /* 0x000fe400078e00ff */
[----:B------:R-:W-:Y:S01]  /*0660*/  ISETP.NE.AND P3, PT, R9, R12, PT ;  /* 0x0000000c0900720c */ /* 0x000fe20003f65270 */
[----:B-1----:R-:W-:Y:S01]  /*0670*/  @!UP0 ULEA UR6, UR7, UR6, 0x18 ;  /* 0x0000000607068291 */ /* 0x002fe2000f8ec03f */
[----:B------:R-:W-:Y:S01]  /*0680*/  LOP3.LUT R2, R2, 0xfffffffc, RZ, 0xc0, !PT ;  /* 0xfffffffc02027812 */ /* 0x000fe200078ec0ff */
[----:B------:R-:W-:Y:S01]  /*0690*/  VOTEU.ALL UP0, P0 ;  /* 0x00000000003f7886 */ /* 0x000fe20000000000 */
[----:B------:R-:W-:-:S02]  /*06a0*/  LOP3.LUT R7, R7, 0xc, R4, 0x78, !PT ;  /* 0x0000000c07077812 */ /* 0x000fc400078e7804 */
[----:B------:R-:W-:Y:S01]  /*06b0*/  LOP3.LUT P0, RZ, R6, 0x7, RZ, 0xc0, !PT ;  /* 0x0000000706ff7812 */ /* 0x000fe2000780c0ff */
[----:B------:R-:W-:Y:S02]  /*06c0*/  IMAD.IADD R5, R5, 0x1, -R2 ;  /* 0x0000000105057824 */ /* 0x000fe400078e0a02 */
[----:B------:R-:W-:Y:S01]  /*06d0*/  IMAD.MOV.U32 R6, RZ, RZ, 0x1 ;  /* 0x00000001ff067424 */ /* 0x000fe200078e00ff */
[----:B------:R-:W-:Y:S01]  /*06e0*/  ISETP.LT.U32.AND P0, PT, R7, 0x2, !P0 ;  /* 0x000000020700780c */ /* 0x000fe20004701070 */
[----:B0-----:R-:W-:Y:S01]  /*06f0*/  IMAD.MOV R18, RZ, RZ, -R8 ;  /* 0x000000ffff127224 */ /* 0x001fe200078e0a08 */
[----:B------:R-:W-:Y:S01]  /*0700*/  ISETP.NE.AND P1, PT, R5, 0x3, PT ;  /* 0x000000030500780c */ /* 0x000fe20003f25270 */
[----:B------:R-:W0:Y:S02]  /*0710*/  FENCE.VIEW.ASYNC.S ;  /* 0x00000000000073c6 */ /* 0x000e240000000000 */
[----:B0-----:R0:W1:Y:S01]  /*0720*/  @!UP0 SYNCS.EXCH.64 URZ, [UR6+0x70], UR4 ;  /* 0x00007004063f85b2 */ /* 0x0010620008000100 */
[----:B------:R-:W-:Y:S01]  /*0730*/  @P3 LEA.HI R2, R7, R7, RZ, 0x1 ;  /* 0x0000000707023211 */ /* 0x000fe200078f08ff */
[----:B-----5:R-:W-:Y:S01]  /*0740*/  IMAD R9, R13, R18, R10 ;  /* 0x000000120d097224 */ /* 0x020fe200078e020a */
[----:B------:R-:W-:-:S02]  /*0750*/  ISETP.EQ.OR P1, PT, R5, RZ, !P1 ;  /* 0x000000ff0500720c */ /* 0x000fc40004f22670 */
[----:B------:R-:W-:Y:S02]  /*0760*/  @P3 SHF.R.S32.HI R2, RZ, 0x1, R2 ;  /* 0x00000001ff023819 */ /* 0x000fe40000011402 */
[----:B------:R-:W-:Y:S02]  /*0770*/  ISETP.EQ.AND P1, PT, R3, RZ, P1 ;  /* 0x000000ff0300720c */ /* 0x000fe40000f22270 */
[----:B------:R-:W-:Y:S02]  /*0780*/  @P3 ISETP.NE.AND P5, PT, R2, R9, PT ;  /* 0x000000090200320c */ /* 0x000fe40003fa5270 */
[----:B------:R-:W-:Y:S02]  /*0790*/  SEL R3, RZ, 0x1, !P0 ;  /* 0x00000001ff037807 */ /* 0x000fe40004000000 */
[----:B------:R-:W-:Y:S02]  /*07a0*/  @P3 SEL R6, RZ, 0x1, P5 ;  /* 0x00000001ff063807 */ /* 0x000fe40002800000 */
[----:B------:R-:W-:Y:S01]  /*07b0*/  SEL R4, RZ, 0x1, !P1 ;  /* 0x00000001ff047807 */ /* 0x000fe20004800000 */
[----:B------:R0:W2:Y:S01]  /*07c0*/  @!UP1 SYNCS.EXCH.64 URZ, [UR6+0x78], UR4 ;  /* 0x00007804063f95b2 */ /* 0x0000a20008000100 */
[----:B------:R-:W-:Y:S01]  /*07d0*/  LOP3.LUT R6, R6, R3, RZ, 0xc0, !PT ;  /* 0x0000000306067212 */ /* 0x000fe200078ec0ff */
[----:B------:R-:W-:Y:S01]  /*07e0*/  NOP ;  /* 0x0000000000007918 */ /* 0x000fe20000000000 */
[----:B------:R-:W-:Y:S01]  /*07f0*/  SEL R4, R4, 0x2, P6 ;  /* 0x0000000204047807 */ /* 0x000fe20003000000 */
[----:B------:R-:W-:Y:S06]  /*0800*/  @!P2 BRA `(.L_x_3) ;  /* 0x000000000008a947 */ /* 0x000fec0003800000 */
[----:B-12-4-:R-:W-:Y:S01]  /*0810*/  UCGABAR_ARV ;  /* 0x00000000000079c7 */ /* 0x016fe20008000000 */
[----:B------:R-:W-:Y:S05]  /*0820*/  BRA `(.L_x_4) ;  /* 0x0000000000047947 */ /* 0x000fea0003800000 */
.L_x_3:
[----:B-12-4-:R-:W-:Y:S01]  /*0830*/  NOP ;  /* 0x0000000000007918 */ /* 0x016fe20000000000 */
.L_x_4:
[----:B------:R-:W1:Y:S01]  /*0840*/  LDC R2, c[0x0][0x65c] ;  /* 0x00019700ff027b82 */ /* 0x000e620000000800 */
[----:B------:R-:W-:Y:S01]  /*0850*/  IMAD.MOV.U32 R3, RZ, RZ, RZ ;  /* 0x000000ffff037224 */ /* 0x000fe200078e00ff */
[----:B-1----:R-:W-:Y:S01]  /*0860*/  ISETP.NE.AND P3, PT, R2, 0x1, PT ;  /* 0x000000010200780c */ /* 0x002fe20003f65270 */
[----:B------:R-:W-:-:S12]  /*0870*/  IMAD.U32 R2, RZ, RZ, UR8 ;  /* 0x00000008ff027e24 */ /* 0x000fd8000f8e00ff */
[----:B------:R-:W1:Y:S01]  /*0880*/  @P3 LDC R15, c[0x0][0x10] ;  /* 0x00000400ff0f3b82 */ /* 0x000e620000000800 */
[----:B------:R-:W-:Y:S02]  /*0890*/  @P3 IMAD.MOV.U32 R11, RZ, RZ, RZ ;  /* 0x000000ffff0b3224 */ /* 0x000fe400078e00ff */
[----:B------:R-:W-:-:S05]  /*08a0*/  @P3 IMAD.MOV.U32 R17, RZ, RZ, RZ ;  /* 0x000000ffff113224 */ /* 0x000fca00078e00ff */
[----:B------:R-:W2:Y:S01]  /*08b0*/  @!P3 LDC R9, c[0x0][0xc] ;  /* 0x00000300ff09bb82 */ /* 0x000ea20000000800 */
[----:B-1----:R-:W-:-:S04]  /*08c0*/  @P3 IMAD.WIDE.U32 R14, R15, UR8, R10 ;  /* 0x000000080f0e3c25 */ /* 0x002fc8000f8e000a */
[----:B--2---:R-:W-:-:S04]  /*08d0*/  @!P3 IMAD.WIDE.U32 R8, R10, R9, R2 ;  /* 0x000000090a08b225 */ /* 0x004fc800078e0002 */
[----:B------:R-:W-:Y:S02]  /*08e0*/  @P3 IMAD.MOV.U32 R2, RZ, RZ, R14 ;  /* 0x000000ffff023224 */ /* 0x000fe400078e000e */
[----:B------:R-:W-:Y:S02]  /*08f0*/  @P3 IMAD.IADD R3, R15, 0x1, R17 ;  /* 0x000000010f033824 */ /* 0x000fe400078e0211 */
[----:B------:R-:W-:Y:S02]  /*0900*/  @!P3 IMAD.MOV.U32 R2, RZ, RZ, R8 ;  /* 0x000000ffff02b224 */ /* 0x000fe400078e0008 */
[----:B------:R-:W-:Y:S01]  /*0910*/  @!P3 IMAD.MOV.U32 R3, RZ, RZ, R9 ;  /* 0x000000ffff03b224 */ /* 0x000fe200078e0009 */
[----:B------:R-:W-:Y:S06]  /*0920*/  @!P2 BRA `(.L_x_5) ;  /* 0x00000000000ca947 */ /* 0x000fec0003800000 */
[----:B------:R-:W-:Y:S01]  /*0930*/  UCGABAR_WAIT ;  /* 0x0000000000007dc7 */ /* 0x000fe20008000000 */
[----:B------:R-:W-:Y:S01]  /*0940*/  CCTL.IVALL ;  /* 0x00000000ff00798f */ /* 0x000fe20002000000 */
[----:B------:R-:W-:Y:S05]  /*0950*/  BRA `(.L_x_6) ;  /* 0x0000000000047947 */ /* 0x000fea0003800000 */
.L_x_5:
[----:B------:R-:W-:Y:S06]  /*0960*/  BAR.SYNC.DEFER_BLOCKING 0x0 ;  /* 0x0000000000007b1d */ /* 0x000fec0000010000 */
.L_x_6:
[----:B------:R-:W-:Y:S05]  /*0970*/  @!P4 BRA `(.L_x_7) ;  /* 0x000000a4001cc947 */ /* 0x000fea0003800000 */
[----:B------:R-:W-:-:S13]  /*0980*/  ISETP.GT.U32.AND P0, PT, R16, 0x1, PT ;  /* 0x000000011000780c */ /* 0x000fda0003f04070 */
[----:B0-----:R-:W-:Y:S05]  /*0990*/  @P0 EXIT ;  /* 0x000000000000094d */ /* 0x001fea0003800000 */
[----:B------:R-:W-:Y:S01]  /*09a0*/  ULDC.64 UR4, c[0x0][0x650] ;  /* 0x0001940000047ab9 */ /* 0x000fe20000000a00 */
[----:B------:R-:W-:Y:S01]  /*09b0*/  PRMT R14, RZ, 0x7610, R14 ;  /* 0x00007610ff0e7816 */ /* 0x000fe2000000000e */
[----:B------:R-:W-:Y:S01]  /*09c0*/  IMAD.MOV.U32 R8, RZ, RZ, -0x1 ;  /* 0xffffffffff087424 */ /* 0x000fe200078e00ff */
[----:B------:R-:W-:Y:S01]  /*09d0*/  ISETP.GE.U32.AND P0, PT, R2, UR4, PT ;  /* 0x0000000402007c0c */ /* 0x000fe2000bf06070 */
[----:B------:R-:W-:Y:S02]  /*09e0*/  IMAD.MOV.U32 R9, RZ, RZ, -0x1 ;  /* 0xffffffffff097424 */ /* 0x000fe400078e00ff */
[----:B------:R-:W-:Y:S01]  /*09f0*/  IMAD.MOV.U32 R5, RZ, RZ, -0x1 ;  /* 0xffffffffff057424 */ /* 0x000fe200078e00ff */
[----:B------:R-:W-:-:S13]  /*0a00*/  ISETP.GE.U32.AND.EX P0, PT, R3, UR5, PT, P0 ;  /* 0x0000000503007c0c */ /* 0x000fda000bf06100 */
[----:B------:R-:W-:Y:S05]  /*0a10*/  @P0 BRA `(.L_x_8) ;  /* 0x0000000400280947 */ /* 0x000fea0003800000 */
[----:B------:R-:W0:Y:S01]  /*0a20*/  LDC.64 R20, c[0x0][0x628] ;  /* 0x00018a00ff147b82 */ /* 0x000e220000000a00 */
[----:B------:R-:W-:Y:S02]  /*0a30*/  IMAD.MOV.U32 R8, RZ, RZ, R2 ;  /* 0x000000ffff087224 */ /* 0x000fe400078e0002 */
[----:B------:R-:W-:-:S05]  /*0a40*/  IMAD.MOV.U32 R9, RZ, RZ, R3 ;  /* 0x000000ffff097224 */ /* 0x000fca00078e0003 */
[----:B------:R-:W1:Y:S08]  /*0a50*/  LDC R22, c[0x0][0x630] ;  /* 0x00018c00ff167b82 */ /* 0x000e700000000800 */
[----:B------:R-:W2:Y:S01]  /*0a60*/  LDC.64 R24, c[0x0][0x620] ;  /* 0x00018800ff187b82 */ /* 0x000ea20000000a00 */
[----:B0-----:R-:W-:-:S04]  /*0a70*/  ISETP.NE.U32.AND P0, PT, R20, RZ, PT ;  /* 0x000000ff1400720c */ /* 0x001fc80003f05070 */
[----:B------:R-:W-:-:S13]  /*0a80*/  ISETP.NE.AND.EX P0, PT, R21, RZ, PT, P0 ;  /* 0x000000ff1500720c */ /* 0x000fda0003f05300 */
[----:B-12---:R-:W-:Y:S05]  /*0a90*/  @!P0 BRA `(.L_x_9) ;  /* 0x0000000000288947 */ /* 0x006fea0003800000 */
[----:B------:R-:W0:Y:S02]  /*0aa0*/  LDC R5, c[0x0][0x634] ;  /* 0x00018d00ff057b82 */ /* 0x000e240000000800 */
[----:B0-----:R-:W-:-:S05]  /*0ab0*/  IADD3 R5, P0, R2, R5, RZ ;  /* 0x0000000502057210 */ /* 0x001fca0007f1e0ff */
[----:B------:R-:W-:-:S04]  /*0ac0*/  IMAD.X R19, RZ, RZ, R3, P0 ;  /* 0x000000ffff137224 */ /* 0x000fc800000e0603 */
[----:B------:R-:W-:-:S04]  /*0ad0*/  IMAD.WIDE.U32 R8, R19, R20, RZ ;  /* 0x0000001413087225 */ /* 0x000fc800078e00ff */
[----:B------:R-:W-:-:S04]  /*0ae0*/  IMAD.WIDE.U32 R14, P0, R5, R21, R8 ;  /* 0x00000015050e7225 */ /* 0x000fc80007800008 */
[----:B------:R-:W-:-:S04]  /*0af0*/  IMAD.WIDE.U32 R8, R5, R20, RZ ;  /* 0x0000001405087225 */ /* 0x000fc800078e00ff */
[----:B------:R-:W-:Y:S01]  /*0b00*/  IMAD.X R17, RZ, RZ, RZ, P0 ;  /* 0x000000ffff117224 */ /* 0x000fe200000e06ff */
[----:B------:R-:W-:Y:S01]  /*0b10*/  IADD3 RZ, P0, R9, R14, RZ ;  /* 0x0000000e09ff7210 */ /* 0x000fe20007f1e0ff */
[----:B------:R-:W-:-:S04]  /*0b20*/  IMAD.MOV.U32 R16, RZ, RZ, R15 ;  /* 0x000000ffff107224 */ /* 0x000fc800078e000f */
[----:B------:R-:W-:-:S08]  /*0b30*/  IMAD.WIDE.U32.X R8, R19, R21, R16, P0 ;  /* 0x0000001513087225 */ /* 0x000fd000000e0410 */
.L_x_9:
[-CC-:B------:R-:W-:Y:S01]  /*0b40*/  SHF.R.U64 R27, R8, R22.reuse, R9.reuse ;  /* 0x00000016081b7219 */ /* 0x180fe20000001209 */
[----:B------:R-:W0:Y:S01]  /*0b50*/  LDC R16, c[0x0][0x618] ;  /* 0x00018600ff107b82 */ /* 0x000e220000000800 */
[----:B------:R-:W-:Y:S01]  /*0b60*/  SHF.R.U32.HI R5, RZ, R22, R9 ;  /* 0x00000016ff057219 */ /* 0x000fe20000011609 */
[----:B------:R-:W-:Y:S01]  /*0b70*/  IMAD R29, R13, R18, R10 ;  /* 0x000000120d1d7224 */ /* 0x000fe200078e020a */
[----:B------:R-:W-:-:S05]  /*0b80*/  IADD3 R11, P0, RZ, -R27, RZ ;  /* 0x8000001bff0b7210 */ /* 0x000fca0007f1e0ff */
[----:B------:R-:W1:Y:S01]  /*0b90*/  LDC.64 R22, c[0x0][0x640] ;  /* 0x00019000ff167b82 */ /* 0x000e620000000a00 */
[----:B------:R-:W-:Y:S02]  /*0ba0*/  IMAD.X R5, RZ, RZ, ~R5, P0 ;  /* 0x000000ffff057224 */ /* 0x000fe400000e0e05 */
[----:B------:R-:W-:-:S04]  /*0bb0*/  IMAD.WIDE.U32 R8, R11, R24, R2 ;  /* 0x000000180b087225 */ /* 0x000fc800078e0002 */
[----:B------:R-:W-:Y:S01]  /*0bc0*/  IMAD R14, R5, R24, RZ ;  /* 0x00000018050e7224 */ /* 0x000fe200078e02ff */
[----:B------:R-:W2:Y:S03]  /*0bd0*/  LDC R15, c[0x0][0x608] ;  /* 0x00018200ff0f7b82 */ /* 0x000ea60000000800 */
[----:B------:R-:W-:Y:S02]  /*0be0*/  IMAD R5, R11, R25, R14 ;  /* 0x000000190b057224 */ /* 0x000fe400078e020e */
[----:B------:R-:W-:Y:S02]  /*0bf0*/  IMAD.MOV.U32 R14, RZ, RZ, -0x1 ;  /* 0xffffffffff0e7424 */ /* 0x000fe400078e00ff */
[----:B------:R-:W-:Y:S01]  /*0c00*/  IMAD.IADD R5, R9, 0x1, R5 ;  /* 0x0000000109057824 */ /* 0x000fe200078e0205 */
[----:B------:R-:W3:Y:S04]  /*0c10*/  LDC R21, c[0x0][0x658] ;  /* 0x00019600ff157b82 */ /* 0x000ee80000000800 */
[----:B0-----:R-:W-:-:S02]  /*0c20*/  SHF.R.U64 R19, R8, R16, R5 ;  /* 0x0000001008137219 */ /* 0x001fc40000001205 */
[----:B------:R-:W-:Y:S01]  /*0c30*/  SHF.R.U32.HI R8, RZ, R16, R5 ;  /* 0x00000010ff087219 */ /* 0x000fe20000011605 */
[----:B------:R-:W-:Y:S01]  /*0c40*/  IMAD.MOV.U32 R16, RZ, RZ, 0x1 ;  /* 0x00000001ff107424 */ /* 0x000fe200078e00ff */
[----:B------:R-:W0:Y:S01]  /*0c50*/  LDC R20, c[0x0][0x600] ;  /* 0x00018000ff147b82 */ /* 0x000e220000000800 */
[----:B-1----:R-:W-:-:S04]  /*0c60*/  ISETP.NE.U32.AND P0, PT, R22, RZ, PT ;  /* 0x000000ff1600720c */ /* 0x002fc80003f05070 */
[----:B------:R-:W-:-:S03]  /*0c70*/  ISETP.NE.AND.EX P0, PT, R23, RZ, PT, P0 ;  /* 0x000000ff1700720c */ /* 0x000fc60003f05300 */
[----:B------:R-:W1:Y:S01]  /*0c80*/  LDC R24, c[0x0][0x648] ;  /* 0x00019200ff187b82 */ /* 0x000e620000000800 */
[-CC-:B--2---:R-:W-:Y:S02]  /*0c90*/  SHF.R.U64 R28, R19, R15.reuse, R8.reuse ;  /* 0x0000000f131c7219 */ /* 0x184fe40000001208 */
[----:B------:R-:W-:-:S05]  /*0ca0*/  SHF.R.U32.HI R8, RZ, R15, R8 ;  /* 0x0000000fff087219 */ /* 0x000fca0000011608 */
[----:B------:R-:W2:Y:S01]  /*0cb0*/  LDC R26, c[0x0][0x638] ;  /* 0x00018e00ff1a7b82 */ /* 0x000ea20000000800 */
[-CC-:B---3--:R-:W-:Y:S02]  /*0cc0*/  SHF.R.U64 R18, R28, R21.reuse, R8.reuse ;  /* 0x000000151c127219 */ /* 0x188fe40000001208 */
[-C--:B------:R-:W-:Y:S02]  /*0cd0*/  SHF.L.U32 R5, R14, R21.reuse, RZ ;  /* 0x000000150e057219 */ /* 0x080fe400000006ff */
[----:B------:R-:W-:Y:S01]  /*0ce0*/  SHF.R.U32.HI R9, RZ, R21, R8 ;  /* 0x00000015ff097219 */ /* 0x000fe20000011608 */
[----:B------:R-:W-:Y:S01]  /*0cf0*/  IMAD.MOV.U32 R8, RZ, RZ, R18 ;  /* 0x000000ffff087224 */ /* 0x000fe200078e0012 */
[----:B------:R-:W-:Y:S01]  /*0d00*/  LOP3.LUT R13, RZ, R5, RZ, 0x33, !PT ;  /* 0x00000005ff0d7212 */ /* 0x000fe200078e33ff */
[----:B------:R-:W3:Y:S01]  /*0d10*/  LDC R25, c[0x0][0x610] ;  /* 0x00018400ff197b82 */ /* 0x000ee20000000800 */
[----:B------:R-:W-:Y:S05]  /*0d20*/  @!P0 BRA `(.L_x_10) ;  /* 0x0000000000288947 */ /* 0x000fea0003800000 */
[----:B------:R-:W4:Y:S02]  /*0d30*/  LDC R5, c[0x0][0x64c] ;  /* 0x00019300ff057b82 */ /* 0x000f240000000800 */
[----:B----4-:R-:W-:-:S05]  /*0d40*/  IADD3 R5, P0, R18, R5, RZ ;  /* 0x0000000512057210 */ /* 0x010fca0007f1e0ff */
        /* <DEDUP_REMOVED lines=8> */
.L_x_10:
[----:B-1----:R-:W-:Y:S01]  /*0dd0*/  SHF.R.U64 R9, R8, R24, R9 ;  /* 0x0000001808097219 */ /* 0x002fe20000001209 */
[----:B0-----:R-:W-:Y:S01]  /*0de0*/  VIADD R10, R20, 0xffffffff ;  /* 0xffffffff140a7836 */ /* 0x001fe20000000000 */
[----:B------:R-:W-:Y:S01]  /*0df0*/  SHF.L.U32 R5, R16, R21, RZ ;  /* 0x0000001510057219 */ /* 0x000fe200000006ff */
[----:B------:R-:W-:Y:S01]  /*0e00*/  IMAD.MOV.U32 R14, RZ, RZ, 0x1 ;  /* 0x00000001ff0e7424 */ /* 0x000fe200078e00ff */
[----:B------:R-:W-:Y:S01]  /*0e10*/  LOP3.LUT R8, R28, R13, RZ, 0xc0, !PT ;  /* 0x0000000d1c087212 */ /* 0x000fe200078ec0ff */
[----:B------:R-:W-:Y:S01]  /*0e20*/  IMAD.MOV R11, RZ, RZ, -R9 ;  /* 0x000000ffff0b7224 */ /* 0x000fe200078e0a09 */
[----:B------:R-:W-:Y:S02]  /*0e30*/  SEL R12, R12, R29, !P3 ;  /* 0x0000001d0c0c7207 */ /* 0x000fe40005800000 */
[----:B------:R-:W-:Y:S01]  /*0e40*/  LOP3.LUT R10, R19, R10, RZ, 0xc0, !PT ;  /* 0x0000000a130a7212 */ /* 0x000fe200078ec0ff */
[----:B------:R-:W-:Y:S02]  /*0e50*/  IMAD R9, R5, R9, R8 ;  /* 0x0000000905097224 */ /* 0x000fe400078e0208 */
[----:B--2---:R-:W-:-:S02]  /*0e60*/  IMAD R5, R11, R26, R18 ;  /* 0x0000001a0b057224 */ /* 0x004fc400078e0212 */
[----:B---3--:R-:W-:Y:S02]  /*0e70*/  IMAD R12, R9, R25, R12 ;  /* 0x00000019090c7224 */ /* 0x008fe400078e020c */
[----:B------:R-:W-:-:S05]  /*0e80*/  IMAD R5, R5, R20, R10 ;  /* 0x0000001405057224 */ /* 0x000fca00078e020a */
[----:B------:R-:W-:Y:S02]  /*0e90*/  SEL R9, R5, R12, !P3 ;  /* 0x0000000c05097207 */ /* 0x000fe40005800000 */
[----:B------:R-:W-:Y:S01]  /*0ea0*/  SEL R8, R12, R5, !P3 ;  /* 0x000000050c087207 */ /* 0x000fe20005800000 */
[----:B------:R-:W-:-:S07]  /*0eb0*/  IMAD.MOV.U32 R5, RZ, RZ, R27 ;  /* 0x000000ffff057224 */ /* 0x000fce00078e001b */
.L_x_8:
[----:B------:R-:W-:-:S08]  /*0ec0*/  NOP ;  /* 0x0000000000007918 */ /* 0x000fd00000000000 */
[----:B------:R-:W0:Y:S02]  /*0ed0*/  USETMAXREG.TRY_ALLOC.CTAPOOL UP0, 0xe8 ;  /* 0x000000e8000079c8 */ /* 0x000e240008000600 */
[----:B0-----:R-:W-:-:S13]  /*0ee0*/  PLOP3.LUT P0, PT, PT, PT, UP0, 0x80, 0x0 ;  /* 0x000000000000781c */ /* 0x001fda0003f0f008 */
[----:B------:R-:W-:Y:S05]  /*0ef0*/  @!P0 BRA `(.L_x_8) ;  /* 0xfffffffc00f08947 */ /* 0x000fea000383ffff */
[----:B------:R-:W-:Y:S01]  /*0f00*/  ULDC.64 UR4, c[0x0][0x598] ;  /* 0x0001660000047ab9 */ /* 0x000fe20000000a00 */
[----:B------:R-:W-:Y:S01]  /*0f10*/  ULDC.64 UR20, c[0x0][0x208] ;  /* 0x0000820000147ab9 */ /* 0x000fe20000000a00 */
[----:B------:R-:W-:-:S04]  /*0f20*/  ISETP.NE.U32.AND P0, PT, RZ, UR4, PT ;  /* 0x00000004ff007c0c */ /* 0x000fc8000bf05070 */
[----:B------:R-:W-:-:S13]  /*0f30*/  ISETP.NE.AND.EX P0, PT, RZ, UR5, PT, P0 ;  /* 0x00000005ff007c0c */ /* 0x000fda000bf05300 */
[----:B------:R-:W-:Y:S05]  /*0f40*/  @!P0 BRA `(.L_x_11) ;  /* 0x00000000001c8947 */ /* 0x000fea0003800000 */
[----:B------:R-:W0:Y:S02]  /*0f50*/  LDC.64 R10, c[0x0][0x598] ;  /* 0x00016600ff0a7b82 */ /* 0x000e240000000a00 */
[----:B0-----:R-:W2:Y:S02]  /*0f60*/  LDG.E.64 R10, desc[UR20][R10.64] ;  /* 0x000000140a0a7981 */ /* 0x001ea4000c1e1b00 */
[----:B--2---:R-:W-:-:S04]  /*0f70*/  ISETP.NE.U32.AND P0, PT, R10, RZ, PT ;  /* 0x000000ff0a00720c */ /* 0x004fc80003f05070 */
[----:B------:R-:W-:-:S13]  /*0f80*/  ISETP.NE.AND.EX P0, PT, R11, RZ, PT, P0 ;  /* 0x000000ff0b00720c */ /* 0x000fda0003f05300 */
[----:B------:R-:W-:Y:S05]  /*0f90*/  @!P0 BRA `(.L_x_11) ;  /* 0x0000000000088947 */ /* 0x000fea0003800000 */
[----:B------:R0:W5:Y:S01]  /*0fa0*/  LD.E R20, desc[UR20][R10.64] ;  /* 0x000000140a147980 */ /* 0x000162000c101900 */
[----:B------:R-:W-:Y:S05]  /*0fb0*/  BRA `(.L_x_12) ;  /* 0x0000000000207947 */ /* 0x000fea0003800000 */
.L_x_11:
[----:B------:R-:W-:Y:S02]  /*0fc0*/  ULDC.64 UR4, c[0x0][0x588] ;  /* 0x0001620000047ab9 */ /* 0x000fe40000000a00 */
[----:B------:R-:W-:-:S04]  /*0fd0*/  ISETP.NE.U32.AND P0, PT, RZ, UR4, PT ;  /* 0x00000004ff007c0c */ /* 0x000fc8000bf05070 */
[----:B------:R-:W-:-:S13]  /*0fe0*/  ISETP.NE.AND.EX P0, PT, RZ, UR5, PT, P0 ;  /* 0x00000005ff007c0c */ /* 0x000fda000bf05300 */
[----:B------:R-:W-:Y:S05]  /*0ff0*/  @!P0 BRA `(.L_x_13) ;  /* 0x00000000000c8947 */ /* 0x000fea0003800000 */
[----:B------:R-:W0:Y:S02]  /*1000*/  LDC.64 R20, c[0x0][0x588] ;  /* 0x00016200ff147b82 */ /* 0x000e240000000a00 */
[----:B0-----:R1:W5:Y:S01]  /*1010*/  LDG.E R20, desc[UR20][R20.64] ;  /* 0x0000001414147981 */ /* 0x001362000c1e1900 */
[----:B------:R-:W-:Y:S05]  /*1020*/  BRA `(.L_x_12) ;  /* 0x0000000000047947 */ /* 0x000fea0003800000 */
.L_x_13:
[----:B------:R-:W2:Y:S02]  /*1030*/  LDC R20, c[0x0][0x580] ;  /* 0x00016000ff147b82 */ /* 0x000ea40000000800 */
.L_x_12:
[----:B------:R-:W-:Y:S02]  /*1040*/  ULDC.64 UR4, c[0x0][0x5a0] ;  /* 0x0001680000047ab9 */ /* 0x000fe40000000a00 */
[----:B------:R-:W-:-:S04]  /*1050*/  ISETP.NE.U32.AND P0, PT, RZ, UR4, PT ;  /* 0x00000004ff007c0c */ /* 0x000fc8000bf05070 */
[----:B------:R-:W-:-:S13]  /*1060*/  ISETP.NE.AND.EX P0, PT, RZ, UR5, PT, P0 ;  /* 0x00000005ff007c0c */ /* 0x000fda000bf05300 */
[----:B------:R-:W-:Y:S05]  /*1070*/  @!P0 BRA `(.L_x_14) ;  /* 0x00000000001c8947 */ /* 0x000fea0003800000 */
[----:B0-----:R-:W0:Y:S02]  /*1080*/  LDC.64 R10, c[0x0][0x5a0] ;  /* 0x00016800ff0a7b82 */ /* 0x001e240000000a00 */
[----:B0-----:R-:W3:Y:S02]  /*1090*/  LDG.E.64 R10, desc[UR20][R10.64] ;  /* 0x000000140a0a7981 */ /* 0x001ee4000c1e1b00 */
[----:B---3--:R-:W-:-:S04]  /*10a0*/  ISETP.NE.U32.AND P0, PT, R10, RZ, PT ;  /* 0x000000ff0a00720c */ /* 0x008fc80003f05070 */
[----:B------:R-:W-:-:S13]  /*10b0*/  ISETP.NE.AND.EX P0, PT, R11, RZ, PT, P0 ;  /* 0x000000ff0b00720c */ /* 0x000fda0003f05300 */
[----:B------:R-:W-:Y:S05]  /*10c0*/  @!P0 BRA `(.L_x_14) ;  /* 0x0000000000088947 */ /* 0x000fea0003800000 */
[----:B-1----:R0:W5:Y:S01]  /*10d0*/  LD.E R21, desc[UR20][R10.64] ;  /* 0x000000140a157980 */ /* 0x002162000c101900 */
[----:B------:R-:W-:Y:S05]  /*10e0*/  BRA `(.L_x_15) ;  /* 0x0000000000207947 */ /* 0x000fea0003800000 */
.L_x_14:
[----:B------:R-:W-:Y:S02]  /*10f0*/  ULDC.64 UR4, c[0x0][0x590] ;  /* 0x0001640000047ab9 */ /* 0x000fe40000000a00 */
[----:B------:R-:W-:-:S04]  /*1100*/  ISETP.NE.U32.AND P0, PT, RZ, UR4, PT ;  /* 0x00000004ff007c0c */ /* 0x000fc8000bf05070 */
[----:B------:R-:W-:-:S13]  /*1110*/  ISETP.NE.AND.EX P0, PT, RZ, UR5, PT, P0 ;  /* 0x00000005ff007c0c */ /* 0x000fda000bf05300 */
[----:B------:R-:W-:Y:S05]  /*1120*/  @!P0 BRA `(.L_x_16) ;  /* 0x00000000000c8947 */ /* 0x000fea0003800000 */
[----:B0-----:R-:W1:Y:S02]  /*1130*/  LDC.64 R10, c[0x0][0x590] ;  /* 0x00016400ff0a7b82 */ /* 0x001e640000000a00 */
[----:B-1----:R1:W5:Y:S01]  /*1140*/  LDG.E R21, desc[UR20][R10.64] ;  /* 0x000000140a157981 */ /* 0x002362000c1e1900 */
[----:B------:R-:W-:Y:S05]  /*1150*/  BRA `(.L_x_15) ;  /* 0x0000000000047947 */ /* 0x000fea0003800000 */
.L_x_16:
[----:B-1----:R-:W3:Y:S02]  /*1160*/  LDC R21, c[0x0][0x584] ;  /* 0x00016100ff157b82 */ /* 0x002ee40000000800 */
.L_x_15:
[----:B------:R-:W-:-:S13]  /*1170*/  LOP3.LUT P0, RZ, R14, 0xff, RZ, 0xc0, !PT ;  /* 0x000000ff0eff7812 */ /* 0x000fda000780c0ff */
[----:B------:R-:W-:Y:S05]  /*1180*/  @!P0 EXIT ;  /* 0x000000000000894d */ /* 0x000fea0003800000 */
[----:B------:R-:W-:Y:S01]  /*1190*/  ULDC UR4, c[0x0][0x28c] ;  /* 0x0000a30000047ab9 */ /* 0x000fe20000000800 */
[----:B------:R-:W-:Y:S01]  /*11a0*/  LOP3.LUT R214, R4, 0x1, RZ, 0xfc, !PT ;  /* 0x0000000104d67812 */ /* 0x000fe200078efcff */
[----:B------:R-:W-:-:S04]  /*11b0*/  UIADD3 UR4, UR4, 0x7f, URZ ;  /* 0x0000007f04047890 */ /* 0x000fc8000fffe03f */
[----:B------:R-:W-:-:S04]  /*11c0*/  USHF.R.S32.HI UR5, URZ, 0x1f, UR4 ;  /* 0x0000001f3f057899 */ /* 0x000fc80008011404 */
[----:B------:R-:W-:-:S03]  /*11d0*/  ULEA.HI UR5, UR5, UR4, URZ, 0x7 ;  /* 0x0000000405057291 */ /* 0x000fc6000f8f383f */
[----:B------:R-:W-:Y:S01]  /*11e0*/  UMOV UR4, URZ ;  /* 0x0000003f00047c82 */ /* 0x000fe20008000000 */
[----:B------:R-:W-:-:S03]  /*11f0*/  USHF.R.S32.HI UR9, URZ, 0x7, UR5 ;  /* 0x000000073f097899 */ /* 0x000fc60008011405 */
[----:B------:R-:W-:-:S09]  /*1200*/  UMOV UR5, URZ ;  /* 0x0000003f00057c82 */ /* 0x000fd20008000000 */
.L_x_235:
[----:B01----:R-:W-:Y:S01]  /*1210*/  LOP3.LUT R10, R0, 0x80, RZ, 0xc0, !PT ;  /* 0x00000080000a7812 */ /* 0x003fe200078ec0ff */
[----:B------:R-:W0:Y:S01]  /*1220*/  S2UR UR13, SR_CgaCtaId ;  /* 0x00000000000d79c3 */ /* 0x000e220000008800 */
[----:B------:R-:W-:Y:S01]  /*1230*/  UMOV UR12, 0x400 ;  /* 0x00000400000c7882 */ /* 0x000fe20000000000 */
[----:B------:R-:W-:Y:S01]  /*1240*/  UMOV UR6, URZ ;  /* 0x0000003f00067c82 */ /* 0x000fe20008000000 */
[----:B------:R-:W-:Y:S01]  /*1250*/  SHF.R.U32.HI R10, RZ, 0x7, R10 ;  /* 0x00000007ff0a7819 */ /* 0x000fe2000001160a */
[----:B------:R-:W-:Y:S01]  /*1260*/  UMOV UR7, URZ ;  /* 0x0000003f00077c82 */ /* 0x000fe20008000000 */
[----:B------:R-:W-:Y:S02]  /*1270*/  CS2R R22, SRZ ;  /* 0x0000000000167805 */ /* 0x000fe4000001ff00 */
[----:B------:R-:W-:Y:S02]  /*1280*/  CS2R R120, SRZ ;  /* 0x0000000000787805 */ /* 0x000fe4000001ff00 */
[----:B------:R-:W-:Y:S01]  /*1290*/  CS2R R122, SRZ ;  /* 0x00000000007a7805 */ /* 0x000fe2000001ff00 */
[----:B------:R-:W1:Y:S01]  /*12a0*/  LDC R11, c[0x0][0x28c] ;  /* 0x0000a300ff0b7b82 */ /* 0x000e620000000800 */
[----:B----4-:R-:W4:Y:S01]  /*12b0*/  SHFL.IDX PT, R10, R10, RZ, 0x1f ;  /* 0x00001fff0a0a7589 */ /* 0x010f2200000e0000 */
[----:B------:R-:W-:-:S02]  /*12c0*/  CS2R R124, SRZ ;  /* 0x00000000007c7805 */ /* 0x000fc4000001ff00 */
[----:B------:R-:W-:Y:S02]  /*12d0*/  CS2R R126, SRZ ;  /* 0x00000000007e7805 */ /* 0x000fe4000001ff00 */
[----:B------:R-:W-:Y:S02]  /*12e0*/  CS2R R128, SRZ ;  /* 0x0000000000807805 */ /* 0x000fe4000001ff00 */
[----:B------:R-:W-:Y:S02]  /*12f0*/  CS2R R130, SRZ ;  /* 0x0000000000827805 */ /* 0x000fe4000001ff00 */
[----:B------:R-:W-:Y:S02]  /*1300*/  CS2R R132, SRZ ;  /* 0x0000000000847805 */ /* 0x000fe4000001ff00 */
[----:B------:R-:W-:Y:S02]  /*1310*/  CS2R R134, SRZ ;  /* 0x0000000000867805 */ /* 0x000fe4000001ff00 */
        /* <DEDUP_REMOVED lines=16> */
[----:B-1----:R-:W-:Y:S02]  /*1420*/  ISETP.GE.AND P0, PT, R11, 0x1, PT ;  /* 0x000000010b00780c */ /* 0x002fe40003f06270 */
[----:B------:R-:W-:Y:S02]  /*1430*/  CS2R R168, SRZ ;  /* 0x0000000000a87805 */ /* 0x000fe4000001ff00 */
[----:B----4-:R-:W-:-:S02]  /*1440*/  R2UR UR8, R10 ;  /* 0x000000000a0872ca */ /* 0x010fc400000e0000 */
        /* <DEDUP_REMOVED lines=11> */
[----:B------:R-:W-:Y:S01]  /*1500*/  CS2R R192, SRZ ;  /* 0x0000000000c07805 */ /* 0x000fe2000001ff00 */
[----:B------:R-:W-:Y:S01]  /*1510*/  ULEA.HI UR10, UR8, UR8, URZ, 0x1 ;  /* 0x00000008080a7291 */ /* 0x000fe2000f8f083f */
[----:B------:R-:W-:-:S02]  /*1520*/  CS2R R194, SRZ ;  /* 0x0000000000c27805 */ /* 0x000fc4000001ff00 */
[----:B------:R-:W-:Y:S02]  /*1530*/  CS2R R196, SRZ ;  /* 0x0000000000c47805 */ /* 0x000fe4000001ff00 */
[----:B------:R-:W-:Y:S01]  /*1540*/  CS2R R198, SRZ ;  /* 0x0000000000c67805 */ /* 0x000fe2000001ff00 */
[----:B------:R-:W-:Y:S01]  /*1550*/  ULOP3.LUT UR11, UR10, 0x7fffe, URZ, 0xc0, !UPT ;  /* 0x0007fffe0a0b7892 */ /* 0x000fe2000f8ec03f */
[----:B------:R-:W-:Y:S01]  /*1560*/  CS2R R200, SRZ ;  /* 0x0000000000c87805 */ /* 0x000fe2000001ff00 */
[----:B0-----:R-:W-:Y:S01]  /*1570*/  ULEA UR10, UR13, UR12, 0x18 ;  /* 0x0000000c0d0a7291 */ /* 0x001fe2000f8ec03f */
[----:B------:R-:W-:Y:S01]  /*1580*/  CS2R R202, SRZ ;  /* 0x0000000000ca7805 */ /* 0x000fe2000001ff00 */
[----:B------:R-:W-:Y:S01]  /*1590*/  UIADD3 UR11, UR8, -UR11, URZ ;  /* 0x8000000b080b7290 */ /* 0x000fe2000fffe03f */
[----:B------:R-:W-:Y:S01]  /*15a0*/  CS2R R204, SRZ ;  /* 0x0000000000cc7805 */ /* 0x000fe2000001ff00 */
[----:B------:R-:W-:Y:S01]  /*15b0*/  UMOV UR12, UR5 ;  /* 0x00000005000c7c82 */ /* 0x000fe20008000000 */
[----:B------:R-:W-:Y:S01]  /*15c0*/  UMOV UR8, URZ ;  /* 0x0000003f00087c82 */ /* 0x000fe20008000000 */
[----:B------:R-:W-:Y:S01]  /*15d0*/  ULEA UR11, UR11, UR10, 0xd ;  /* 0x0000000a0b0b7291 */ /* 0x000fe2000f8e683f */
[----:B------:R-:W-:-:S02]  /*15e0*/  CS2R R206, SRZ ;  /* 0x0000000000ce7805 */ /* 0x000fc4000001ff00 */
[----:B------:R-:W-:Y:S02]  /*15f0*/  CS2R R208, SRZ ;  /* 0x0000000000d07805 */ /* 0x000fe4000001ff00 */
[----:B------:R-:W-:Y:S01]  /*1600*/  CS2R R210, SRZ ;  /* 0x0000000000d27805 */ /* 0x000fe2000001ff00 */
[----:B------:R-:W-:Y:S01]  /*1610*/  UIADD3 UR11, UR11, 0x180, URZ ;  /* 0x000001800b0b7890 */ /* 0x000fe2000fffe03f */
[----:B------:R-:W-:Y:S01]  /*1620*/  CS2R R212, SRZ ;  /* 0x0000000000d47805 */ /* 0x000fe2000001ff00 */
[----:B------:R-:W-:Y:S01]  /*1630*/  IMAD.U32 R14, RZ, RZ, UR4 ;  /* 0x00000004ff0e7e24 */ /* 0x000fe2000f8e00ff */
[----:B------:R-:W-:Y:S01]  /*1640*/  CS2R R72, SRZ ;  /* 0x0000000000487805 */ /* 0x000fe2000001ff00 */
[----:B------:R-:W-:Y:S01]  /*1650*/  USHF.R.U32.HI UR11, URZ, 0x4, UR11 ;  /* 0x000000043f0b7899 */ /* 0x000fe2000801160b */
[----:B------:R-:W-:Y:S02]  /*1660*/  CS2R R74, SRZ ;  /* 0x00000000004a7805 */ /* 0x000fe4000001ff00 */
[----:B------:R-:W-:-:S02]  /*1670*/  CS2R R76, SRZ ;  /* 0x00000000004c7805 */ /* 0x000fc4000001ff00 */
[----:B------:R-:W-:Y:S01]  /*1680*/  CS2R R78, SRZ ;  /* 0x00000000004e7805 */ /* 0x000fe2000001ff00 */
[----:B------:R-:W-:Y:S01]  /*1690*/  ULOP3.LUT UR11, UR11, 0x3fff, URZ, 0xc0, !UPT ;  /* 0x00003fff0b0b7892 */ /* 0x000fe2000f8ec03f */
        /* <DEDUP_REMOVED lines=43> */
[----:B------:R-:W-:Y:S01]  /*1950*/  CS2R R70, SRZ ;  /* 0x0000000000467805 */ /* 0x000fe2000001ff00 */
[----:B------:R-:W-:Y:S06]  /*1960*/  @!P0 BRA `(.L_x_17) ;  /* 0x0000000c004c8947 */ /* 0x000fec0003800000 */
[----:B------:R-:W-:-:S13]  /*1970*/  ISETP.NE.AND P1, PT, R214, 0x3, PT ;  /* 0x00000003d600780c */ /* 0x000fda0003f25270 */
[----:B------:R-:W-:Y:S05]  /*1980*/  @!P1 BRA `(.L_x_18) ;  /* 0x0000000000049947 */ /* 0x000fea0003800000 */
[----:B------:R-:W-:Y:S01]  /*1990*/  BPT.TRAP 0x1 ;  /* 0x000000040000795c */ /* 0x000fe20000300000 */
.L_x_18:
[----:B------:R-:W-:Y:S01]  /*19a0*/  ULEA UR6, UR5, UR10, 0x3 ;  /* 0x0000000a05067291 */ /* 0x000fe2000f8e183f */
[----:B------:R-:W-:-:S05]  /*19b0*/  IMAD.U32 R10, RZ, RZ, UR4 ;  /* 0x00000004ff0a7e24 */ /* 0x000fca000f8e00ff */
[----:B------:R-:W-:-:S04]  /*19c0*/  SHF.L.U32 R10, R10, 0x1f, RZ ;  /* 0x0000001f0a0a7819 */ /* 0x000fc800000006ff */
[----:B------:R0:W1:Y:S01]  /*19d0*/  SYNCS.PHASECHK.TRANS64.TRYWAIT P0, [UR6], R10 ;  /* 0x0000000aff0075a7 */ /* 0x0000620008000146 */
[----:B------:R-:W-:Y:S05]  /*19e0*/  @!P1 BRA `(.L_x_19) ;  /* 0x0000000000049947 */ /* 0x000fea0003800000 */
[----:B------:R-:W-:Y:S01]  /*19f0*/  BPT.TRAP 0x1 ;  /* 0x000000040000795c */ /* 0x000fe20000300000 */
.L_x_19:
[----:B-1----:R-:W-:Y:S05]  /*1a00*/  @P0 BRA `(.L_x_20) ;  /* 0x0000000000080947 */ /* 0x002fea0003800000 */
[----:B------:R-:W1:Y:S02]  /*1a10*/  SYNCS.PHASECHK.TRANS64.TRYWAIT P0, [UR6], R10 ;  /* 0x0000000aff0075a7 */ /* 0x000e640008000146 */
[----:B-1----:R-:W-:Y:S05]  /*1a20*/  @!P0 BRA `(.L_x_21) ;  /* 0x000000a800908947 */ /* 0x002fea0003800000 */
.L_x_20:
[----:B------:R-:W-:Y:S01]  /*1a30*/  UIADD3 UR6, UR10, 0x24180, URZ ;  /* 0x000241800a067890 */ /* 0x000fe2000fffe03f */
[----:B------:R-:W-:Y:S01]  /*1a40*/  WARPGROUP.ARRIVE ;  /* 0x00000000000079c5 */ /* 0x000fe20000000000 */
[----:B------:R-:W-:Y:S01]  /*1a50*/  ULOP3.LUT UR7, UR11, 0x10000, URZ, 0xfc, !UPT ;  /* 0x000100000b077892 */ /* 0x000fe2000f8efc3f */
[----:B------:R-:W-:Y:S01]  /*1a60*/  CS2R R22, SRZ ;  /* 0x0000000000167805 */ /* 0x000fe2000001ff00 */
[----:B------:R-:W-:Y:S01]  /*1a70*/  USHF.R.U32.HI UR6, URZ, 0x4, UR6 ;  /* 0x000000043f067899 */ /* 0x000fe20008011606 */
[----:B------:R-:W-:Y:S01]  /*1a80*/  CS2R R120, SRZ ;  /* 0x0000000000787805 */ /* 0x000fe2000001ff00 */
[----:B------:R-:W-:Y:S01]  /*1a90*/  UIMAD UR7, UR5, 0x600, UR7 ;  /* 0x00000600050778a4 */ /* 0x000fe2000f8e0207 */
[----:B------:R-:W-:Y:S01]  /*1aa0*/  CS2R R122, SRZ ;  /* 0x00000000007a7805 */ /* 0x000fe2000001ff00 */
[----:B------:R-:W-:Y:S01]  /*1ab0*/  ULOP3.LUT UR6, UR6, 0x3fff, URZ, 0xc0, !UPT ;  /* 0x00003fff06067892 */ /* 0x000fe2000f8ec03f */
[----:B------:R-:W-:Y:S01]  /*1ac0*/  CS2R R124, SRZ ;  /* 0x00000000007c7805 */ /* 0x000fe2000001ff00 */
[----:B------:R-:W-:Y:S01]  /*1ad0*/  UMOV UR13, 0x40000040 ;  /* 0x40000040000d7882 */ /* 0x000fe20000000000 */
[----:B------:R-:W-:Y:S01]  /*1ae0*/  UMOV UR15, 0x40000040 ;  /* 0x40000040000f7882 */ /* 0x000fe20000000000 */
[----:B------:R-:W-:Y:S01]  /*1af0*/  ULOP3.LUT UR6, UR6, 0x10000, URZ, 0xfc, !UPT ;  /* 0x0001000006067892 */ /* 0x000fe2000f8efc3f */
[----:B------:R-:W-:Y:S01]  /*1b00*/  CS2R R126, SRZ ;  /* 0x00000000007e7805 */ /* 0x000fe2000001ff00 */
[----:B------:R-:W-:Y:S01]  /*1b10*/  UMOV UR12, UR7 ;  /* 0x00000007000c7c82 */ /* 0x000fe20008000000 */
[----:B------:R-:W-:Y:S01]  /*1b20*/  CS2R R128, SRZ ;  /* 0x0000000000807805 */ /* 0x000fe2000001ff00 */
[----:B------:R-:W-:Y:S01]  /*1b30*/  UIMAD UR8, UR5, 0x300, UR6 ;  /* 0x00000300050878a4 */ /* 0x000fe2000f8e0206 */
[----:B------:R-:W-:-:S02]  /*1b40*/  CS2R R130, SRZ ;  /* 0x0000000000827805 */ /* 0x000fc4000001ff00 */
[----:B------:R-:W-:Y:S01]  /*1b50*/  CS2R R132, SRZ ;  /* 0x0000000000847805 */ /* 0x000fe2000001ff00 */
[----:B------:R-:W-:Y:S01]  /*1b60*/  UMOV UR6, 0x4 ;  /* 0x0000000400067882 */ /* 0x000fe20000000000 */
[----:B------:R-:W-:Y:S02]  /*1b70*/  CS2R R134, SRZ ;  /* 0x0000000000867805 */ /* 0x000fe4000001ff00 */
[----:B------:R-:W-:Y:S02]  /*1b80*/  CS2R R136, SRZ ;  /* 0x0000000000887805 */ /* 0x000fe4000001ff00 */
[----:B------:R-:W-:Y:S01]  /*1b90*/  CS2R R138, SRZ ;  /* 0x00000000008a7805 */ /* 0x000fe2000001ff00 */
[----:B------:R-:W-:Y:S01]  /*1ba0*/  UMOV UR14, UR8 ;  /* 0x00000008000e7c82 */ /* 0x000fe20008000000 */
[----:B------:R-:W-:Y:S01]  /*1bb0*/  CS2R R140, SRZ ;  /* 0x00000000008c7805 */ /* 0x000fe2000001ff00 */
[----:B------:R-:W-:Y:S01]  /*1bc0*/  QGMMA.64x96x32.F32.E4M3.E4M3 R72, gdesc[UR12], RZ, !UPT ;  /* 0x016000000c4879f3 */ /* 0x000fe2000c7008ff */
[----:B------:R-:W-:Y:S01]  /*1bd0*/  UIADD3 UR12, UR7, 0x400, URZ ;  /* 0x00000400070c7890 */ /* 0x000fe2000fffe03f */
[----:B------:R-:W-:Y:S01]  /*1be0*/  CS2R R142, SRZ ;  /* 0x00000000008e7805 */ /* 0x000fe2000001ff00 */
[----:B------:R-:W-:Y:S01]  /*1bf0*/  UMOV UR13, 0x40000040 ;  /* 0x40000040000d7882 */ /* 0x000fe20000000000 */
[----:B------:R-:W-:-:S02]  /*1c00*/  CS2R R144, SRZ ;  /* 0x0000000000907805 */ /* 0x000fc4000001ff00 */
[----:B------:R-:W-:Y:S02]  /*1c10*/  CS2R R146, SRZ ;  /* 0x0000000000927805 */ /* 0x000fe4000001ff00 */
[----:B------:R-:W-:Y:S02]  /*1c20*/  CS2R R148, SRZ ;  /* 0x0000000000947805 */ /* 0x000fe4000001ff00 */
[----:B------:R-:W-:Y:S02]  /*1c30*/  CS2R R150, SRZ ;  /* 0x0000000000967805 */ /* 0x000fe4000001ff00 */
[----:B------:R-:W-:Y:S02]  /*1c40*/  CS2R R152, SRZ ;  /* 0x0000000000987805 */ /* 0x000fe4000001ff00 */
[----:B------:R-:W-:Y:S01]  /*1c50*/  CS2R R154, SRZ ;  /* 0x00000000009a7805 */ /* 0x000fe2000001ff00 */
[----:B------:R-:W-:Y:S01]  /*1c60*/  QGMMA.64x96x32.F32.E4M3.E4M3 R24, gdesc[UR12], RZ, !UPT ;  /* 0x016000000c1879f3 */ /* 0x000fe2000c7008ff */
[----:B------:R-:W-:Y:S01]  /*1c70*/  UIADD3 UR12, UR7, 0x2, URZ ;  /* 0x00000002070c7890 */ /* 0x000fe2000fffe03f */
[----:B------:R-:W-:Y:S01]  /*1c80*/  CS2R R156, SRZ ;  /* 0x00000000009c7805 */ /* 0x000fe2000001ff00 */
[----:B------:R-:W-:Y:S01]  /*1c90*/  UIADD3 UR14, UR8, 0x2, URZ ;  /* 0x00000002080e7890 */ /* 0x000fe2000fffe03f */
[----:B------:R-:W-:Y:S01]  /*1ca0*/  CS2R R158, SRZ ;  /* 0x00000000009e7805 */ /* 0x000fe2000001ff00 */
[----:B------:R-:W-:Y:S01]  /*1cb0*/  UMOV UR13, 0x40000040 ;  /* 0x40000040000d7882 */ /* 0x000fe20000000000 */
[----:B------:R-:W-:Y:S01]  /*1cc0*/  UMOV UR15, 0x40000040 ;  /* 0x40000040000f7882 */ /* 0x000fe20000000000 */
        /* <DEDUP_REMOVED lines=26> */
[----:B------:R-:W-:Y:S01]  /*1e70*/  CS2R R212, SRZ ;  /* 0x0000000000d47805 */ /* 0x000fe2000001ff00 */
[----:B------:R-:W-:Y:S01]  /*1e80*/  QGMMA.64x96x32.F32.E4M3.E4M3 R72, gdesc[UR12], R72 ;  /* 0x016000000c4879f3 */ /* 0x000fe20008700848 */
[----:B------:R-:W-:Y:S01]  /*1e90*/  UIADD3 UR12, UR7, 0x402, URZ ;  /* 0x00000402070c7890 */ /* 0x000fe2000fffe03f */
[----:B------:R-:W-:-:S08]  /*1ea0*/  UMOV UR13, 0x40000040 ;  /* 0x40000040000d7882 */ /* 0x000fd00000000000 */
[----:B------:R-:W-:Y:S01]  /*1eb0*/  QGMMA.64x96x32.F32.E4M3.E4M3 R24, gdesc[UR12], R24 ;  /* 0x016000000c1879f3 */ /* 0x000fe20008700818 */
[----:B------:R-:W-:Y:S02]  /*1ec0*/  UIADD3 UR12, UR7, 0x4, URZ ;  /* 0x00000004070c7890 */ /* 0x000fe4000fffe03f */
[----:B------:R-:W-:Y:S01]  /*1ed0*/  UIADD3 UR14, UR8, 0x4, URZ ;  /* 0x00000004080e7890 */ /* 0x000fe2000fffe03f */
[----:B------:R-:W-:Y:S01]  /*1ee0*/  UMOV UR13, 0x40000040 ;  /* 0x40000040000d7882 */ /* 0x000fe20000000000 */
[----:B------:R-:W-:-:S07]  /*1ef0*/  UMOV UR15, 0x40000040 ;  /* 0x40000040000f7882 */ /* 0x000fce0000000000 */
        /* <DEDUP_REMOVED lines=10> */
[----:B------:R-:W-:Y:S02]  /*1fa0*/  UMOV UR13, 0x40000040 ;  /* 0x40000040000d7882 */ /* 0x000fe40000000000 */
[----:B------:R-:W-:Y:S02]  /*1fb0*/  ULDC UR7, c[0x0][0x50c] ;  /* 0x0001430000077ab9 */ /* 0x000fe40000000800 */
[----:B------:R-:W-:-:S04]  /*1fc0*/  UISETP.NE.AND UP0, UPT, UR7, 0x4, UPT ;  /* 0x000000040700788c */ /* 0x000fc8000bf05270 */
[----:B------:R-:W-:Y:S01]  /*1fd0*/  USEL UR7, URZ, 0x1, UP0 ;  /* 0x000000013f077887 */ /* 0x000fe20008000000 */
[----:B------:R-:W-:Y:S05]  /*1fe0*/  QGMMA.64x96x32.F32.E4M3.E4M3 R24, gdesc[UR12], R24, gsb0 ;  /* 0x016000000c1879f3 */ /* 0x000fea0008000818 */
[----:B------:R-:W-:-:S13]  /*1ff0*/  ISETP.NE.AND P0, PT, RZ, UR7, PT ;  /* 0x00000007ff007c0c */ /* 0x000fda000bf05270 */
[----:B------:R-:W-:Y:S05]  /*2000*/  @!P0 BRA `(.L_x_22) ;  /* 0x0000000400888947 */ /* 0x000fea0003800000 */
[----:B------:R-:W-:Y:S02]  /*2010*/  WARPGROUP.DEPBAR.LE gsb0, 0x0 ;  /* 0x00008000000079c5 */ /* 0x000fe40000010000 */
[----:B------:R-:W-:-:S01]  /*2020*/  FADD R213, RZ, R72 ;  /* 0x00000048ffd57221 */ /* 0x000fc20000000000 */
[----:B------:R-:W-:Y:S01]  /*2030*/  FADD R212, RZ, R73 ;  /* 0x00000049ffd47221 */ /* 0x000fe20000000000 */
        /* <DEDUP_REMOVED lines=94> */
[----:B------:R-:W-:-:S06]  /*2620*/  UMOV UR6, URZ ;  /* 0x0000003f00067c82 */ /* 0x000fcc0008000000 */
.L_x_22:
[----:B------:R-:W-:-:S04]  /*2630*/  UIADD3 UR12, UR5, 0x1, URZ ;  /* 0x00000001050c7890 */ /* 0x000fc8000fffe03f */
[----:B------:R-:W-:-:S04]  /*2640*/  UISETP.NE.AND UP0, UPT, UR12, 0x6, UPT ;  /* 0x000000060c00788c */ /* 0x000fc8000bf05270 */
[----:B------:R-:W-:Y:S02]  /*2650*/  USEL UR8, URZ, 0x1, UP0 ;  /* 0x000000013f087887 */ /* 0x000fe40008000000 */
[----:B------:R-:W-:Y:S02]  /*2660*/  USEL UR12, UR12, URZ, UP0 ;  /* 0x0000003f0c0c7287 */ /* 0x000fe40008000000 */
[----:B------:R-:W-:-:S06]  /*2670*/  ULOP3.LUT UR8, UR4, UR8, URZ, 0x3c, !UPT ;  /* 0x0000000804087292 */ /* 0x000fcc000f8e3c3f */
[----:B------:R-:W-:Y:S01]  /*2680*/  IMAD.U32 R14, RZ, RZ, UR8 ;  /* 0x00000008ff0e7e24 */ /* 0x000fe2000f8e00ff */
[----:B------:R-:W-:-:S06]  /*2690*/  UMOV UR8, 0x1 ;  /* 0x0000000100087882 */ /* 0x000fcc0000000000 */
.L_x_17:
[----:B------:R-:W-:-:S04]  /*26a0*/  UISETP.LT.AND UP0, UPT, UR9, 0x1, UPT ;  /* 0x000000010900788c */ /* 0x000fc8000bf01270 */
[----:B------:R-:W-:-:S04]  /*26b0*/  USEL UR13, UR9, 0x1, UP0 ;  /* 0x00000001090d7887 */ /* 0x000fc80008000000 */
[----:B------:R-:W-:-:S04]  /*26c0*/  UIADD3 UR13, UR9, -UR13, URZ ;  /* 0x8000000d090d7290 */ /* 0x000fc8000fffe03f */
[----:B------:R-:W-:-:S06]  /*26d0*/  UISETP.GE.AND UP0, UPT, UR13, 0x1, UPT ;  /* 0x000000010d00788c */ /* 0x000fcc000bf06270 */
[----:B------:R-:W-:-:S13]  /*26e0*/  PLOP3.LUT P0, PT, PT, PT, UP0, 0x80, 0x0 ;  /* 0x000000000000781c */ /* 0x000fda0003f0f008 */
[----:B------:R-:W-:Y:S05]  /*26f0*/  @!P0 BRA `(.L_x_23) ;  /* 0x0000000800e88947 */ /* 0x000fea0003800000 */
[----:B-1----:R-:W-:Y:S02]  /*2700*/  IMAD.U32 R11, RZ, RZ, UR5 ;  /* 0x00000005ff0b7e24 */ /* 0x002fe4000f8e00ff */
[----:B0-----:R-:W-:Y:S01]  /*2710*/  IMAD.U32 R10, RZ, RZ, UR13 ;  /* 0x0000000dff0a7e24 */ /* 0x001fe2000f8e00ff */
[----:B------:R-:W-:-:S06]  /*2720*/  ULDC UR13, c[0x0][0x50c] ;  /* 0x00014300000d7ab9 */ /* 0x000fcc0000000800 */
.L_x_31:
[----:B------:R-:W-:-:S13]  /*2730*/  ISETP.NE.AND P1, PT, R214, 0x3, PT ;  /* 0x00000003d600780c */ /* 0x000fda0003f25270 */
[----:B------:R-:W-:Y:S05]  /*2740*/  @!P1 BRA `(.L_x_24) ;  /* 0x0000000000049947 */ /* 0x000fea0003800000 */
[----:B------:R-:W-:Y:S01]  /*2750*/  BPT.TRAP 0x1 ;  /* 0x000000040000795c */ /* 0x000fe20000300000 */
.L_x_24:
[----:B------:R-:W0:Y:S01]  /*2760*/  S2UR UR14, SR_CgaCtaId ;  /* 0x00000000000e79c3 */ /* 0x000e220000008800 */
[----:B------:R-:W-:Y:S01]  /*2770*/  UMOV UR10, 0x400 ;  /* 0x00000400000a7882 */ /* 0x000fe20000000000 */
[----:B------:R-:W-:Y:S01]  /*2780*/  SHF.L.U32 R12, R14, 0x1f, RZ ;  /* 0x0000001f0e0c7819 */ /* 0x000fe200000006ff */
[----:B0-----:R-:W-:-:S04]  /*2790*/  ULEA UR10, UR14, UR10, 0x18 ;  /* 0x0000000a0e0a7291 */ /* 0x001fc8000f8ec03f */
[----:B------:R-:W-:-:S09]  /*27a0*/  ULEA UR14, UR12, UR10, 0x3 ;  /* 0x0000000a0c0e7291 */ /* 0x000fd2000f8e183f */
[----:B------:R0:W1:Y:S01]  /*27b0*/  SYNCS.PHASECHK.TRANS64.TRYWAIT P0, [UR14], R12 ;  /* 0x0000000cff0075a7 */ /* 0x000062000800014e */
[----:B------:R-:W-:Y:S05]  /*27c0*/  @!P1 BRA `(.L_x_25) ;  /* 0x0000000000049947 */ /* 0x000fea0003800000 */
[----:B------:R-:W-:Y:S01]  /*27d0*/  BPT.TRAP 0x1 ;  /* 0x000000040000795c */ /* 0x000fe20000300000 */
.L_x_25:
[----:B-1----:R-:W-:Y:S05]  /*27e0*/  @P0 BRA `(.L_x_26) ;  /* 0x0000000000080947 */ /* 0x002fea0003800000 */
[----:B------:R-:W1:Y:S02]  /*27f0*/  SYNCS.PHASECHK.TRANS64.TRYWAIT P0, [UR14], R12 ;  /* 0x0000000cff0075a7 */ /* 0x000e64000800014e */
[----:B-1----:R-:W-:Y:S05]  /*2800*/  @!P0 BRA `(.L_x_27) ;  /* 0x0000009c00308947 */ /* 0x002fea0003800000 */
.L_x_26:
[----:B------:R-:W-:Y:S01]  /*2810*/  UIADD3 UR14, UR10, 0x24180, URZ ;  /* 0x000241800a0e7890 */ /* 0x000fe2000fffe03f */
[----:B------:R-:W-:Y:S01]  /*2820*/  WARPGROUP.ARRIVE ;  /* 0x00000000000079c5 */ /* 0x000fe20000000000 */
[----:B------:R-:W-:Y:S02]  /*2830*/  UISETP.NE.AND UP0, UPT, UR7, URZ, UPT ;  /* 0x0000003f0700728c */ /* 0x000fe4000bf05270 */
[----:B------:R-:W-:Y:S02]  /*2840*/  USHF.R.U32.HI UR14, URZ, 0x4, UR14 ;  /* 0x000000043f0e7899 */ /* 0x000fe4000801160e */
[----:B------:R-:W-:Y:S02]  /*2850*/  USEL UR8, UR8, URZ, !UP0 ;  /* 0x0000003f08087287 */ /* 0x000fe4000c000000 */
[----:B------:R-:W-:Y:S02]  /*2860*/  ULOP3.LUT UR14, UR14, 0x3fff, URZ, 0xc0, !UPT ;  /* 0x00003fff0e0e7892 */ /* 0x000fe4000f8ec03f */
[----:B------:R-:W-:-:S02]  /*2870*/  UISETP.NE.U32.AND UP0, UPT, UR8, URZ, UPT ;  /* 0x0000003f0800728c */ /* 0x000fc4000bf05070 */
[----:B------:R-:W-:Y:S02]  /*2880*/  ULOP3.LUT UR7, UR11, 0x10000, URZ, 0xfc, !UPT ;  /* 0x000100000b077892 */ /* 0x000fe4000f8efc3f */
[----:B------:R-:W-:Y:S02]  /*2890*/  ULOP3.LUT UR8, UR14, 0x10000, URZ, 0xfc, !UPT ;  /* 0x000100000e087892 */ /* 0x000fe4000f8efc3f */
[----:B------:R-:W-:Y:S02]  /*28a0*/  UIMAD UR7, UR12, 0x600, UR7 ;  /* 0x000006000c0778a4 */ /* 0x000fe4000f8e0207 */
[----:B------:R-:W-:Y:S01]  /*28b0*/  UIMAD UR8, UR12, 0x300, UR8 ;  /* 0x000003000c0878a4 */ /* 0x000fe2000f8e0208 */
[----:B------:R-:W-:Y:S01]  /*28c0*/  UMOV UR17, 0x40000040 ;  /* 0x4000004000117882 */ /* 0x000fe20000000000 */
[----:B------:R-:W-:Y:S01]  /*28d0*/  UMOV UR19, 0x40000040 ;  /* 0x4000004000137882 */ /* 0x000fe20000000000 */
[----:B------:R-:W-:Y:S02]  /*28e0*/  UIADD3 UR6, UR6, 0x4, URZ ;  /* 0x0000000406067890 */ /* 0x000fe4000fffe03f */
[----:B------:R-:W-:-:S02]  /*28f0*/  UMOV UR16, UR7 ;  /* 0x0000000700107c82 */ /* 0x000fc40008000000 */
[----:B------:R-:W-:Y:S02]  /*2900*/  UMOV UR18, UR8 ;  /* 0x0000000800127c82 */ /* 0x000fe40008000000 */
[----:B------:R-:W-:Y:S01]  /*2910*/  QGMMA.64x96x32.F32.E4M3.E4M3 R72, gdesc[UR16], R72, UP0 ;  /* 0x01600000104879f3 */ /* 0x000fe2000bf00848 */
[----:B------:R-:W-:Y:S01]  /*2920*/  UIADD3 UR16, UR7, 0x400, URZ ;  /* 0x0000040007107890 */ /* 0x000fe2000fffe03f */
[----:B------:R-:W-:-:S08]  /*2930*/  UMOV UR17, 0x40000040 ;  /* 0x4000004000117882 */ /* 0x000fd00000000000 */
[----:B------:R-:W-:Y:S01]  /*2940*/  QGMMA.64x96x32.F32.E4M3.E4M3 R24, gdesc[UR16], R24, UP0 ;  /* 0x01600000101879f3 */ /* 0x000fe2000bf00818 */
[----:B------:R-:W-:Y:S02]  /*2950*/  UIADD3 UR16, UR7, 0x2, URZ ;  /* 0x0000000207107890 */ /* 0x000fe4000fffe03f */
[----:B------:R-:W-:Y:S01]  /*2960*/  UIADD3 UR18, UR8, 0x2, URZ ;  /* 0x0000000208127890 */ /* 0x000fe2000fffe03f */
[----:B------:R-:W-:Y:S01]  /*2970*/  UMOV UR17, 0x40000040 ;  /* 0x4000004000117882 */ /* 0x000fe20000000000 */
[----:B------:R-:W-:Y:S01]  /*2980*/  UMOV UR19, 0x40000040 ;  /* 0x4000004000137882 */ /* 0x000fe20000000000 */
[----:B------:R-:W-:-:S06]  /*2990*/  UISETP.NE.AND UP0, UPT, UR6, UR13, UPT ;  /* 0x0000000d0600728c */ /* 0x000fcc000bf05270 */
        /* <DEDUP_REMOVED lines=18> */
[----:B------:R-:W-:Y:S01]  /*2ac0*/  UMOV UR17, 0x40000040 ;  /* 0x4000004000117882 */ /* 0x000fe20000000000 */
[----:B------:R-:W-:-:S07]  /*2ad0*/  USEL UR7, URZ, 0x1, UP0 ;  /* 0x000000013f077887 */ /* 0x000fce0008000000 */
[----:B------:R-:W-:Y:S01]  /*2ae0*/  QGMMA.64x96x32.F32.E4M3.E4M3 R24, gdesc[UR16], R24, gsb0 ;  /* 0x01600000101879f3 */ /* 0x000fe20008000818 */
[----:B------:R-:W-:Y:S02]  /*2af0*/  ISETP.NE.AND P0, PT, RZ, UR7, PT ;  /* 0x00000007ff007c0c */ /* 0x000fe4000bf05270 */
[----:B------:R-:W-:-:S11]  /*2b00*/  WARPGROUP.DEPBAR.LE gsb0, 0x1 ;  /* 0x00008000000079c5 */ /* 0x000fd60000010100 */
[----:B------:R-:W-:Y:S05]  /*2b10*/  @!P0 BRA `(.L_x_28) ;  /* 0x0000000400888947 */ /* 0x000fea0003800000 */
[----:B------:R-:W-:Y:S02]  /*2b20*/  WARPGROUP.DEPBAR.LE gsb0, 0x0 ;  /* 0x00008000000079c5 */ /* 0x000fe40000010000 */
[----:B------:R-:W-:-:S01]  /*2b30*/  FADD R213, R72, R213 ;  /* 0x000000d548d57221 */ /* 0x000fc20000000000 */
[----:B------:R-:W-:Y:S01]  /*2b40*/  FADD R212, R73, R212 ;  /* 0x000000d449d47221 */ /* 0x000fe20000000000 */
        /* <DEDUP_REMOVED lines=94> */
[----:B------:R-:W-:-:S06]  /*3130*/  UMOV UR6, URZ ;  /* 0x0000003f00067c82 */ /* 0x000fcc0008000000 */
.L_x_28:
[----:B------:R-:W-:Y:S05]  /*3140*/  @!P1 BRA `(.L_x_29) ;  /* 0x0000000000049947 */ /* 0x000fea0003800000 */
[----:B------:R-:W-:Y:S01]  /*3150*/  BPT.TRAP 0x1 ;  /* 0x000000040000795c */ /* 0x000fe20000300000 */
.L_x_29:
[----:B------:R-:W-:-:S13]  /*3160*/  ISETP.NE.AND P0, PT, R6, RZ, PT ;  /* 0x000000ff0600720c */ /* 0x000fda0003f05270 */
[----:B01----:R-:W-:-:S05]  /*3170*/  @P0 LEA R12, R11, UR10, 0x3 ;  /* 0x0000000a0b0c0c11 */ /* 0x003fca000f8e18ff */
[----:B------:R-:W-:-:S05]  /*3180*/  @P0 VIADD R12, R12, 0x30 ;  /* 0x000000300c0c0836 */ /* 0x000fca0000000000 */
[----:B------:R-:W-:-:S04]  /*3190*/  @P0 PRMT R12, R7, 0x654, R12 ;  /* 0x00000654070c0816 */ /* 0x000fc8000000000c */
[----:B------:R0:W-:Y:S01]  /*31a0*/  @P0 SYNCS.ARRIVE.TRANS64.RED.A1T0 RZ, [R12+URZ], RZ ;  /* 0x000000ff0cff09a7 */ /* 0x0001e2000810043f */
[----:B------:R-:W-:-:S13]  /*31b0*/  ISETP.GT.U32.AND P0, PT, R4, 0x1, PT ;  /* 0x000000010400780c */ /* 0x000fda0003f04070 */
[----:B0-----:R-:W-:Y:S05]  /*31c0*/  @P0 BRA `(.L_x_30) ;  /* 0x0000000000040947 */ /* 0x001fea0003800000 */
[----:B------:R-:W-:Y:S01]  /*31d0*/  BPT.TRAP 0x1 ;  /* 0x000000040000795c */ /* 0x000fe20000300000 */
.L_x_30:
[----:B------:R-:W-:Y:S01]  /*31e0*/  UIADD3 UR12, UR12, 0x1, URZ ;  /* 0x000000010c0c7890 */ /* 0x000fe2000fffe03f */
[C---:B------:R-:W-:Y:S01]  /*31f0*/  ISETP.GT.AND P1, PT, R10.reuse, 0x1, PT ;  /* 0x000000010a00780c */ /* 0x040fe20003f24270 */
[----:B------:R-:W-:Y:S02]  /*3200*/  VIADD R11, R11, 0x1 ;  /* 0x000000010b0b7836 */ /* 0x000fe40000000000 */
[----:B------:R-:W-:Y:S01]  /*3210*/  UISETP.NE.AND UP0, UPT, UR12, 0x6, UPT ;  /* 0x000000060c00788c */ /* 0x000fe2000bf05270 */
[----:B------:R-:W-:Y:S02]  /*3220*/  VIADD R10, R10, 0xffffffff ;  /* 0xffffffff0a0a7836 */ /* 0x000fe40000000000 */
[C---:B------:R-:W-:Y:S01]  /*3230*/  ISETP.NE.AND P0, PT, R11.reuse, 0x6, PT ;  /* 0x000000060b00780c */ /* 0x040fe20003f05270 */
[----:B------:R-:W-:Y:S02]  /*3240*/  USEL UR8, URZ, 0x1, UP0 ;  /* 0x000000013f087887 */ /* 0x000fe40008000000 */
[----:B------:R-:W-:Y:S01]  /*3250*/  USEL UR12, UR12, URZ, UP0 ;  /* 0x0000003f0c0c7287 */ /* 0x000fe20008000000 */
[----:B------:R-:W-:-:S03]  /*3260*/  SEL R11, R11, RZ, P0 ;  /* 0x000000ff0b0b7207 */ /* 0x000fc60000000000 */
[----:B------:R-:W-:Y:S01]  /*3270*/  LOP3.LUT R14, R14, UR8, RZ, 0x3c, !PT ;  /* 0x000000080e0e7c12 */ /* 0x000fe2000f8e3cff */
[----:B------:R-:W-:Y:S01]  /*3280*/  UMOV UR8, 0x1 ;  /* 0x0000000100087882 */ /* 0x000fe20000000000 */
[----:B------:R-:W-:Y:S06]  /*3290*/  @P1 BRA `(.L_x_31) ;  /* 0xfffffff400241947 */ /* 0x000fec000383ffff */
.L_x_23:
[----:B------:R-:W-:Y:S01]  /*32a0*/  UISETP.NE.AND UP0, UPT, UR6, URZ, UPT ;  /* 0x0000003f0600728c */ /* 0x000fe2000bf05270 */
[----:B01----:R-:W0:Y:S03]  /*32b0*/  LDC R10, c[0x0][0x28c] ;  /* 0x0000a300ff0a7b82 */ /* 0x003e260000000800 */
[----:B------:R-:W-:-:S06]  /*32c0*/  USEL UR6, URZ, 0x1, !UP0 ;  /* 0x000000013f067887 */ /* 0x000fcc000c000000 */
[----:B------:R-:W-:Y:S02]  /*32d0*/  ISETP.NE.AND P0, PT, RZ, UR6, PT ;  /* 0x00000006ff007c0c */ /* 0x000fe4000bf05270 */
[----:B0-----:R-:W-:-:S11]  /*32e0*/  ISETP.GE.AND P1, PT, R10, 0x1, PT ;  /* 0x000000010a00780c */ /* 0x001fd60003f26270 */
[----:B------:R-:W-:Y:S05]  /*32f0*/  @!P0 BRA `(.L_x_32) ;  /* 0x0000000400848947 */ /* 0x000fea0003800000 */
[----:B------:R-:W-:Y:S02]  /*3300*/  WARPGROUP.DEPBAR.LE gsb0, 0x0 ;  /* 0x00008000000079c5 */ /* 0x000fe40000010000 */
[----:B------:R-:W-:Y:S01]  /*3310*/  FADD R213, R72, R213 ;  /* 0x000000d548d57221 */ /* 0x000fe20000000000 */
        /* <DEDUP_REMOVED lines=94> */
[----:B------:R-:W-:-:S07]  /*3900*/  FADD R22, R22, R71 ;  /* 0x0000004716167221 */ /* 0x000fce0000000000 */
.L_x_32:
[----:B------:R-:W-:Y:S02]  /*3910*/  WARPGROUP.DEPBAR.LE gsb0, 0x0 ;  /* 0x00008000000079c5 */ /* 0x000fe40000010000 */
[----:B------:R-:W-:Y:S05]  /*3920*/  @!P1 BRA `(.L_x_33) ;  /* 0x0000000000549947 */ /* 0x000fea0003800000 */
[----:B------:R-:W-:-:S13]  /*3930*/  ISETP.NE.AND P0, PT, R214, 0x3, PT ;  /* 0x00000003d600780c */ /* 0x000fda0003f05270 */
[----:B------:R-:W-:Y:S05]  /*3940*/  @!P0 BRA `(.L_x_34) ;  /* 0x0000000000048947 */ /* 0x000fea0003800000 */
[----:B------:R-:W-:Y:S01]  /*3950*/  BPT.TRAP 0x1 ;  /* 0x000000040000795c */ /* 0x000fe20000300000 */
.L_x_34:
[----:B------:R-:W-:Y:S01]  /*3960*/  ISETP.NE.AND P0, PT, R6, RZ, PT ;  /* 0x000000ff0600720c */ /* 0x000fe20003f05270 */
[----:B------:R-:W-:Y:S01]  /*3970*/  BSSY B0, `(.L_x_35) ;  /* 0x000000e000007945 */ /* 0x000fe20003800000 */
[----:B------:R-:W-:-:S11]  /*3980*/  ISETP.GT.U32.AND P1, PT, R4, 0x1, PT ;  /* 0x000000010400780c */ /* 0x000fd60003f24070 */
[----:B------:R-:W-:Y:S05]  /*3990*/  @!P0 BRA `(.L_x_36) ;  /* 0x00000000002c8947 */ /* 0x000fea0003800000 */
[----:B------:R-:W-:-:S04]  /*39a0*/  UISETP.LT.AND UP0, UPT, UR9, 0x1, UPT ;  /* 0x000000010900788c */ /* 0x000fc8000bf01270 */
[----:B------:R-:W-:-:S04]  /*39b0*/  USEL UR8, UR9, 0x1, UP0 ;  /* 0x0000000109087887 */ /* 0x000fc80008000000 */
[----:B------:R-:W-:-:S04]  /*39c0*/  UIADD3 UR8, UR5, UR9, -UR8 ;  /* 0x0000000905087290 */ /* 0x000fc8000fffe808 */
[----:B------:R-:W-:-:S04]  /*39d0*/  UIMAD.WIDE.U32 UR6, UR8, -0x55555555, URZ ;  /* 0xaaaaaaab080678a5 */ /* 0x000fc8000f8e003f */
[----:B------:R-:W-:-:S04]  /*39e0*/  USHF.R.U32.HI UR6, URZ, 0x2, UR7 ;  /* 0x000000023f067899 */ /* 0x000fc80008011607 */
[----:B------:R-:W-:-:S04]  /*39f0*/  UIMAD UR8, UR6, -0x6, UR8 ;  /* 0xfffffffa060878a4 */ /* 0x000fc8000f8e0208 */
[----:B------:R-:W-:-:S04]  /*3a00*/  ULEA UR8, UR8, UR10, 0x3 ;  /* 0x0000000a08087291 */ /* 0x000fc8000f8e183f */
[----:B------:R-:W-:-:S06]  /*3a10*/  UIADD3 UR8, UR8, 0x30, URZ ;  /* 0x0000003008087890 */ /* 0x000fcc000fffe03f */
[----:B------:R-:W-:-:S05]  /*3a20*/  IMAD.U32 R10, RZ, RZ, UR8 ;  /* 0x00000008ff0a7e24 */ /* 0x000fca000f8e00ff */
[----:B------:R-:W-:-:S04]  /*3a30*/  PRMT R10, R7, 0x654, R10 ;  /* 0x00000654070a7816 */ /* 0x000fc8000000000a */
[----:B------:R0:W-:Y:S03]  /*3a40*/  SYNCS.ARRIVE.TRANS64.RED.A1T0 RZ, [R10+URZ], RZ ;  /* 0x000000ff0aff79a7 */ /* 0x0001e6000810043f */
.L_x_36:
[----:B------:R-:W-:Y:S05]  /*3a50*/  BSYNC B0 ;  /* 0x0000000000007941 */ /* 0x000fea0003800000 */
.L_x_35:
[----:B------:R-:W-:Y:S05]  /*3a60*/  @P1 BRA `(.L_x_33) ;  /* 0x0000000000041947 */ /* 0x000fea0003800000 */
[----:B------:R-:W-:Y:S01]  /*3a70*/  BPT.TRAP 0x1 ;  /* 0x000000040000795c */ /* 0x000fe20000300000 */
.L_x_33:
[----:B------:R-:W1:Y:S01]  /*3a80*/  LDC R14, c[0x0][0x288] ;  /* 0x0000a200ff0e7b82 */ /* 0x000e620000000800 */
[--C-:B0-----:R-:W-:Y:S01]  /*3a90*/  SHF.R.U32.HI R10, RZ, 0x2, R0.reuse ;  /* 0x00000002ff0a7819 */ /* 0x101fe20000011600 */
[----:B------:R-:W-:Y:S01]  /*3aa0*/  IMAD R29, R9, 0x60, RZ ;  /* 0x00000060091d7824 */ /* 0x000fe200078e02ff */
[----:B------:R-:W-:Y:S01]  /*3ab0*/  SHF.R.U32.HI R13, RZ, 0x7, R0 ;  /* 0x00000007ff0d7819 */ /* 0x000fe20000011600 */
[----:B------:R-:W-:Y:S01]  /*3ac0*/  UIADD3 UR5, UR9, UR5, URZ ;  /* 0x0000000509057290 */ /* 0x000fe2000fffe03f */
[----:B------:R-:W-:Y:S01]  /*3ad0*/  LOP3.LUT R11, R10, 0x7, RZ, 0xc0, !PT ;  /* 0x000000070a0b7812 */ /* 0x000fe200078ec0ff */
[C---:B------:R-:W-:Y:S01]  /*3ae0*/  IMAD.SHL.U32 R18, R0.reuse, 0x2, RZ ;  /* 0x0000000200127824 */ /* 0x040fe200078e00ff */
[----:B------:R-:W-:Y:S01]  /*3af0*/  LOP3.LUT R10, R13, 0x1, RZ, 0xc0, !PT ;  /* 0x000000010d0a7812 */ /* 0x000fe200078ec0ff */
[----:B------:R-:W-:Y:S01]  /*3b00*/  UISETP.GT.U32.AND UP0, UPT, UR5, 0x5, UPT ;  /* 0x000000050500788c */ /* 0x000fe2000bf04070 */
[C---:B------:R-:W-:Y:S01]  /*3b10*/  LOP3.LUT R12, R0.reuse, 0x60, RZ, 0xc0, !PT ;  /* 0x00000060000c7812 */ /* 0x040fe200078ec0ff */
[----:B------:R-:W-:Y:S01]  /*3b20*/  ULDC UR12, c[0x0][0x284] ;  /* 0x0000a100000c7ab9 */ /* 0x000fe20000000800 */
[----:B------:R-:W-:Y:S01]  /*3b30*/  LOP3.LUT R9, R0, 0x3, RZ, 0xc0, !PT ;  /* 0x0000000300097812 */ /* 0x000fe200078ec0ff */
[----:B------:R-:W-:Y:S01]  /*3b40*/  IMAD.SHL.U32 R16, R10, 0x40, RZ ;  /* 0x000000400a107824 */ /* 0x000fe200078e00ff */
[----:B------:R-:W-:Y:S01]  /*3b50*/  SHF.R.U32.HI R12, RZ, 0x1, R12 ;  /* 0x00000001ff0c7819 */ /* 0x000fe2000001160c */
[----:B------:R-:W-:Y:S01]  /*3b60*/  UISETP.LT.U32.AND UP0, UPT, UR9, 0x6, UP0 ;  /* 0x000000060900788c */ /* 0x000fe20008701070 */
[----:B------:R-:W-:Y:S01]  /*3b70*/  SHF.R.S32.HI R26, RZ, 0x1f, R5 ;  /* 0x0000001fff1a7819 */ /* 0x000fe20000011405 */
[----:B------:R-:W-:Y:S01]  /*3b80*/  UISETP.GE.U32.AND UP1, UPT, UR9, 0x6, UPT ;  /* 0x000000060900788c */ /* 0x000fe2000bf26070 */
[--C-:B------:R-:W-:Y:S01]  /*3b90*/  IADD3 R13, RZ, -R12, -R11.reuse ;  /* 0x8000000cff0d7210 */ /* 0x100fe20007ffe80b */
[----:B------:R-:W-:Y:S01]  /*3ba0*/  ULDC.64 UR10, c[0x0][0x5d0] ;  /* 0x00017400000a7ab9 */ /* 0x000fe20000000a00 */
[----:B------:R-:W-:Y:S01]  /*3bb0*/  LOP3.LUT R11, R16, 0x40, R11, 0xe2, !PT ;  /* 0x00000040100b7812 */ /* 0x000fe200078ee20b */
[----:B------:R-:W-:Y:S01]  /*3bc0*/  UIMAD.WIDE.U32 UR6, UR5, -0x55555555, URZ ;  /* 0xaaaaaaab050678a5 */ /* 0x000fe2000f8e003f */
[----:B------:R-:W-:Y:S01]  /*3bd0*/  LOP3.LUT R18, R29, 0x6, R18, 0xf8, !PT ;  /* 0x000000061d127812 */ /* 0x000fe200078ef812 */
[----:B------:R-:W-:Y:S01]  /*3be0*/  IMAD R13, R10, -0x40, R13 ;  /* 0xffffffc00a0d7824 */ /* 0x000fe200078e020d */
[----:B------:R-:W-:Y:S01]  /*3bf0*/  USEL UR8, URZ, 0x1, !UP0 ;  /* 0x000000013f087887 */ /* 0x000fe2000c000000 */
[----:B-1----:R-:W-:Y:S01]  /*3c00*/  IMAD R16, R9, -0x2, R14 ;  /* 0xfffffffe09107824 */ /* 0x002fe200078e020e */
[----:B------:R-:W-:Y:S01]  /*3c10*/  ISETP.GE.AND P0, PT, R29, R14, PT ;  /* 0x0000000e1d00720c */ /* 0x000fe20003f06270 */
[----:B------:R-:W-:Y:S01]  /*3c20*/  IMAD R14, R8, 0xc0, RZ ;  /* 0x000000c0080e7824 */ /* 0x000fe200078e02ff */
[----:B------:R-:W-:Y:S01]  /*3c30*/  SHF.R.S32.HI R19, RZ, 0x1f, R18 ;  /* 0x0000001fff137819 */ /* 0x000fe20000011412 */
[----:B------:R-:W-:Y:S01]  /*3c40*/  IMAD R10, R26, UR10, RZ ;  /* 0x0000000a1a0a7c24 */ /* 0x000fe2000f8e02ff */
[----:B------:R-:W-:Y:S01]  /*3c50*/  USHF.R.U32.HI UR6, URZ, 0x2, UR7 ;  /* 0x000000023f067899 */ /* 0x000fe20008011607 */
[----:B------:R-:W-:Y:S01]  /*3c60*/  LOP3.LUT R12, R11, R12, RZ, 0xfc, !PT ;  /* 0x0000000c0b0c7212 */ /* 0x000fe200078efcff */
[----:B------:R-:W-:Y:S01]  /*3c70*/  ULOP3.LUT UR4, UR4, UR8, URZ, 0x3c, !UPT ;  /* 0x0000000804047292 */ /* 0x000fe2000f8e3c3f */
[C---:B------:R-:W-:Y:S01]  /*3c80*/  ISETP.GE.OR P0, PT, R14.reuse, UR12, P0 ;  /* 0x0000000c0e007c0c */ /* 0x040fe20008706670 */
[C---:B------:R-:W-:Y:S01]  /*3c90*/  IMAD R9, R5.reuse, UR11, R10 ;  /* 0x0000000b05097c24 */ /* 0x040fe2000f8e020a */
[----:B------:R-:W-:Y:S01]  /*3ca0*/  IADD3 R30, -R14, UR12, R13 ;  /* 0x0000000c0e1e7c10 */ /* 0x000fe2000fffe10d */
[----:B------:R-:W-:Y:S01]  /*3cb0*/  IMAD.WIDE.U32 R10, R5, UR10, R18 ;  /* 0x0000000a050a7c25 */ /* 0x000fe2000f8e0012 */
[----:B------:R-:W-:-:S02]  /*3cc0*/  UIMAD UR5, UR6, -0x6, UR5 ;  /* 0xfffffffa060578a4 */ /* 0x000fc4000f8e0205 */
[----:B------:R-:W-:Y:S01]  /*3cd0*/  @UP1 ULOP3.LUT UR4, UR4, 0x1, UR6, 0x78, !UPT ;  /* 0x0000000104041892 */ /* 0x000fe2000f8e7806 */
[----:B------:R-:W-:Y:S02]  /*3ce0*/  IMAD.MOV.U32 R13, RZ, RZ, RZ ;  /* 0x000000ffff0d7224 */ /* 0x000fe400078e00ff */
[----:B------:R-:W-:Y:S02]  /*3cf0*/  IMAD.IADD R11, R11, 0x1, R9 ;  /* 0x000000010b0b7824 */ /* 0x000fe400078e0209 */
[----:B------:R-:W-:-:S04]  /*3d00*/  IMAD.WIDE R8, R8, 0xc0, R12 ;  /* 0x000000c008087825 */ /* 0x000fc800078e020c */
[----:B------:R-:W-:Y:S02]  /*3d10*/  IMAD.IADD R29, R16, 0x1, -R29 ;  /* 0x00000001101d7824 */ /* 0x000fe400078e0a1d */
[----:B------:R-:W-:Y:S01]  /*3d20*/  IMAD.MOV.U32 R28, RZ, RZ, -0x1 ;  /* 0xffffffffff1c7424 */ /* 0x000fe200078e00ff */
[----:B------:R-:W-:Y:S06]  /*3d30*/  @P0 BRA `(.L_x_37) ;  /* 0x0000006800840947 */ /* 0x000fec0003800000 */
[----:B------:R-:W0:Y:S01]  /*3d40*/  LDC.64 R14, c[0x0][0x5c8] ;  /* 0x00017200ff0e7b82 */ /* 0x000e220000000a00 */
[----:B------:R-:W-:Y:S01]  /*3d50*/  ULDC.64 UR6, c[0x0][0x5c0] ;  /* 0x0001700000067ab9 */ /* 0x000fe20000000a00 */
[----:B------:R-:W-:Y:S01]  /*3d60*/  BSSY B0, `(.L_x_37) ;  /* 0x000069e000007945 */ /* 0x000fe20003800000 */
[-C--:B0-----:R-:W-:Y:S01]  /*3d70*/  IMAD R16, R9, R14.reuse, RZ ;  /* 0x0000000e09107224 */ /* 0x081fe200078e02ff */
[----:B------:R-:W-:Y:S01]  /*3d80*/  SHF.L.U64.HI R24, R14, 0x3, R15 ;  /* 0x000000030e187819 */ /* 0x000fe2000001020f */
[----:B------:R-:W-:-:S04]  /*3d90*/  IMAD.WIDE.U32 R12, R8, R14, R10 ;  /* 0x0000000e080c7225 */ /* 0x000fc800078e000a */
[----:B------:R-:W-:Y:S01]  /*3da0*/  IMAD R11, R8, R15, R16 ;  /* 0x0000000f080b7224 */ /* 0x000fe200078e0210 */
[----:B------:R-:W-:Y:S01]  /*3db0*/  IADD3 R10, P4, R12, UR6, RZ ;  /* 0x000000060c0a7c10 */ /* 0x000fe2000ff9e0ff */
[C---:B------:R-:W-:Y:S01]  /*3dc0*/  IMAD.SHL.U32 R25, R14.reuse, 0x8, RZ ;  /* 0x000000080e197824 */ /* 0x040fe200078e00ff */
[----:B------:R-:W-:Y:S01]  /*3dd0*/  LEA R16, P2, R14, R12, 0x7 ;  /* 0x0000000c0e107211 */ /* 0x000fe200078438ff */
[----:B------:R-:W-:-:S03]  /*3de0*/  IMAD.IADD R13, R13, 0x1, R11 ;  /* 0x000000010d0d7824 */ /* 0x000fc600078e020b */
[----:B------:R-:W-:Y:S02]  /*3df0*/  IADD3 R12, P1, P0, R12, UR6, R25 ;  /* 0x000000060c0c7c10 */ /* 0x000fe4000f83e019 */
[----:B------:R-:W-:Y:S02]  /*3e00*/  IADD3.X R11, R13, UR7, RZ, P4, !PT ;  /* 0x000000070d0b7c10 */ /* 0x000fe4000a7fe4ff */
[----:B---3-5:R-:W-:Y:S02]  /*3e10*/  FSETP.NEU.AND P4, PT, R21, RZ, PT ;  /* 0x000000ff1500720b */ /* 0x028fe40003f8d000 */
[----:B------:R-:W-:Y:S02]  /*3e20*/  LEA.HI.X R17, R14, R13, R15, 0x7, P2 ;  /* 0x0000000d0e117211 */ /* 0x000fe400010f3c0f */
[C---:B------:R-:W-:Y:S02]  /*3e30*/  IADD3 R14, P2, R16.reuse, UR6, RZ ;  /* 0x00000006100e7c10 */ /* 0x040fe4000ff5e0ff */
[----:B------:R-:W-:-:S02]  /*3e40*/  IADD3 R16, P5, P6, R16, UR6, R25 ;  /* 0x0000000610107c10 */ /* 0x000fc4000febe019 */
[----:B------:R-:W-:Y:S02]  /*3e50*/  IADD3.X R15, R17, UR7, RZ, P2, !PT ;  /* 0x00000007110f7c10 */ /* 0x000fe400097fe4ff */
[--C-:B------:R-:W-:Y:S02]  /*3e60*/  IADD3.X R13, R13, UR7, R24.reuse, P1, P0 ;  /* 0x000000070d0d7c10 */ /* 0x100fe40008fe0418 */
[----:B------:R-:W-:Y:S01]  /*3e70*/  IADD3.X R17, R17, UR7, R24, P5, P6 ;  /* 0x0000000711117c10 */ /* 0x000fe2000afec418 */
[----:B------:R-:W-:Y:S06]  /*3e80*/  @!P4 BRA `(.L_x_38) ;  /* 0x00000050001cc947 */ /* 0x000fec0003800000 */
[----:B------:R-:W-:Y:S01]  /*3e90*/  ULDC.64 UR6, c[0x0][0x5b8] ;  /* 0x00016e0000067ab9 */ /* 0x000fe20000000a00 */
[----:B------:R-:W-:Y:S01]  /*3ea0*/  ISETP.GE.AND P0, PT, R30, 0x1, PT ;  /* 0x000000011e00780c */ /* 0x000fe20003f06270 */
[----:B------:R-:W-:Y:S01]  /*3eb0*/  IMAD R24, R26, UR6, RZ ;  /* 0x000000061a187c24 */ /* 0x000fe2000f8e02ff */
[----:B------:R-:W-:Y:S01]  /*3ec0*/  ULDC.64 UR10, c[0x0][0x5a8] ;  /* 0x00016a00000a7ab9 */ /* 0x000fe20000000a00 */
[----:B------:R-:W-:Y:S01]  /*3ed0*/  IMAD.WIDE.U32 R18, R5, UR6, R18 ;  /* 0x0000000605127c25 */ /* 0x000fe2000f8e0012 */
[----:B------:R-:W-:Y:S01]  /*3ee0*/  ISETP.LT.OR P4, PT, R29, 0x1, !P0 ;  /* 0x000000011d00780c */ /* 0x000fe20004781670 */
[----:B------:R-:W-:Y:S02]  /*3ef0*/  BSSY B1, `(.L_x_39) ;  /* 0x000000c000017945 */ /* 0x000fe40003800000 */
[----:B------:R-:W-:Y:S01]  /*3f00*/  IMAD R5, R5, UR7, R24 ;  /* 0x0000000705057c24 */ /* 0x000fe2000f8e0218 */
[----:B------:R-:W-:-:S03]  /*3f10*/  ULDC.64 UR6, c[0x0][0x5b0] ;  /* 0x00016c0000067ab9 */ /* 0x000fc60000000a00 */
[----:B------:R-:W-:Y:S02]  /*3f20*/  IMAD.IADD R19, R19, 0x1, R5 ;  /* 0x0000000113137824 */ /* 0x000fe400078e0205 */
[----:B------:R-:W-:Y:S02]  /*3f30*/  IMAD R5, R9, UR6, RZ ;  /* 0x0000000609057c24 */ /* 0x000fe4000f8e02ff */
[----:B------:R-:W-:-:S04]  /*3f40*/  IMAD.WIDE.U32 R24, R8, UR6, R18 ;  /* 0x0000000608187c25 */ /* 0x000fc8000f8e0012 */
[----:B------:R-:W-:Y:S01]  /*3f50*/  IMAD R5, R8, UR7, R5 ;  /* 0x0000000708057c24 */ /* 0x000fe2000f8e0205 */
[----:B------:R-:W-:-:S04]  /*3f60*/  IADD3 R24, P1, R24, UR10, RZ ;  /* 0x0000000a18187c10 */ /* 0x000fc8000ff3e0ff */
[--C-:B------:R-:W-:Y:S02]  /*3f70*/  IADD3.X R25, R25, UR11, R5.reuse, P1, !PT ;  /* 0x0000000b19197c10 */ /* 0x100fe40008ffe405 */
[----:B------:R-:W-:Y:S01]  /*3f80*/  PRMT R5, RZ, 0x7610, R5 ;  /* 0x00007610ff057816 */ /* 0x000fe20000000005 */
[----:B------:R-:W-:Y:S06]  /*3f90*/  @P4 BRA `(.L_x_40) ;  /* 0x0000000000044947 */ /* 0x000fec0003800000 */
[----:B------:R0:W5:Y:S02]  /*3fa0*/  LDG.E.U8 R5, desc[UR20][R24.64] ;  /* 0x0000001418057981 */ /* 0x000164000c1e1100 */
.L_x_40:
[----:B------:R-:W-:Y:S05]  /*3fb0*/  BSYNC B1 ;  /* 0x0000000000017941 */ /* 0x000fea0003800000 */
.L_x_39:
[----:B-----5:R-:W-:Y:S01]  /*3fc0*/  LOP3.LUT R5, R5, 0xff, RZ, 0xc0, !PT ;  /* 0x000000ff05057812 */ /* 0x020fe200078ec0ff */
[----:B------:R-:W-:Y:S01]  /*3fd0*/  BSSY B1, `(.L_x_41) ;  /* 0x000000b000017945 */ /* 0x000fe20003800000 */
[----:B------:R-:W-:Y:S02]  /*3fe0*/  ISETP.LT.OR P2, PT, R29, 0x2, !P0 ;  /* 0x000000021d00780c */ /* 0x000fe40004741670 */
[----:B------:R-:W-:-:S05]  /*3ff0*/  F2FP.F16.E4M3.UNPACK_B R5, R5 ;  /* 0x00000005ff05723e */ /* 0x000fca00020006ff */
[----:B------:R-:W-:Y:S01]  /*4000*/  HADD2.F32 R26, -RZ, R5.H0_H0 ;  /* 0x20000005ff1a7230 */ /* 0x000fe20000004100 */
[----:B------:R-:W-:-:S04]  /*4010*/  PRMT R5, RZ, 0x7610, R5 ;  /* 0x00007610ff057816 */ /* 0x000fc80000000005 */
[----:B------:R-:W-:-:S04]  /*4020*/  FMUL R26, R26, R21 ;  /* 0x000000151a1a7220 */ /* 0x000fc80000400000 */
[----:B--2---:R-:W-:-:S05]  /*4030*/  FFMA R26, R213, R20, R26 ;  /* 0x00000014d51a7223 */ /* 0x004fca000000001a */
[----:B------:R-:W-:-:S05]  /*4040*/  F2FP.SATFINITE.E4M3.F32.PACK_AB_MERGE_C R27, RZ, R26, RZ ;  /* 0x0000001aff1b723e */ /* 0x000fca00048070ff */
[----:B------:R1:W-:Y:S01]  /*4050*/  @!P4 STG.E.U8 desc[UR20][R10.64], R27 ;  /* 0x0000001b0a00c986 */ /* 0x0003e2000c101114 */
[----:B------:R-:W-:Y:S05]  /*4060*/  @P2 BRA `(.L_x_42) ;  /* 0x0000000000042947 */ /* 0x000fea0003800000 */
[----:B------:R2:W5:Y:S02]  /*4070*/  LDG.E.U8 R5, desc[UR20][R24.64+0x1] ;  /* 0x0000011418057981 */ /* 0x000564000c1e1100 */
.L_x_42:
[----:B------:R-:W-:Y:S05]  /*4080*/  BSYNC B1 ;  /* 0x0000000000017941 */ /* 0x000fea0003800000 */
.L_x_41:
[----:B-----5:R-:W-:Y:S01]  /*4090*/  LOP3.LUT R5, R5, 0xff, RZ, 0xc0, !PT ;  /* 0x000000ff05057812 */ /* 0x020fe200078ec0ff */
[----:B------:R-:W-:Y:S01]  /*40a0*/  BSSY B1, `(.L_x_43) ;  /* 0x0000013000017945 */ /* 0x000fe20003800000 */
[----:B------:R-:W-:Y:S02]  /*40b0*/  IADD3 R31, P1, R8, 0x8, RZ ;  /* 0x00000008081f7810 */ /* 0x000fe40007f3e0ff */
[----:B------:R-:W-:-:S03]  /*40c0*/  F2FP.F16.E4M3.UNPACK_B R5, R5 ;  /* 0x00000005ff05723e */ /* 0x000fc600020006ff */
[----:B-1----:R-:W-:Y:S01]  /*40d0*/  IMAD.X R27, RZ, RZ, R9, P1 ;  /* 0x000000ffff1b7224 */ /* 0x002fe200008e0609 */
[----:B------:R-:W-:Y:S01]  /*40e0*/  ISETP.GE.AND P1, PT, R30, 0x9, PT ;  /* 0x000000091e00780c */ /* 0x000fe20003f26270 */
[----:B------:R-:W-:Y:S02]  /*40f0*/  HADD2.F32 R26, -RZ, R5.H0_H0 ;  /* 0x20000005ff1a7230 */ /* 0x000fe40000004100 */
[----:B------:R-:W-:Y:S01]  /*4100*/  IMAD R32, R27, UR6, RZ ;  /* 0x000000061b207c24 */ /* 0x000fe2000f8e02ff */
[----:B------:R-:W-:Y:S02]  /*4110*/  ISETP.LT.OR P5, PT, R29, 0x1, !P1 ;  /* 0x000000011d00780c */ /* 0x000fe40004fa1670 */
[----:B------:R-:W-:Y:S01]  /*4120*/  FMUL R5, R26, R21 ;  /* 0x000000151a057220 */ /* 0x000fe20000400000 */
[----:B------:R-:W-:-:S04]  /*4130*/  IMAD.WIDE.U32 R26, R31, UR6, R18 ;  /* 0x000000061f1a7c25 */ /* 0x000fc8000f8e0012 */
[----:B------:R-:W-:Y:S01]  /*4140*/  FFMA R5, R212, R20, R5 ;  /* 0x00000014d4057223 */ /* 0x000fe20000000005 */
[----:B------:R-:W-:Y:S01]  /*4150*/  IMAD R31, R31, UR7, R32 ;  /* 0x000000071f1f7c24 */ /* 0x000fe2000f8e0220 */
[----:B------:R-:W-:-:S03]  /*4160*/  IADD3 R26, P4, R26, UR10, RZ ;  /* 0x0000000a1a1a7c10 */ /* 0x000fc6000ff9e0ff */
[----:B------:R-:W-:Y:S02]  /*4170*/  F2FP.SATFINITE.E4M3.F32.PACK_AB_MERGE_C R33, RZ, R5, RZ ;  /* 0x00000005ff21723e */ /* 0x000fe400048070ff */
[----:B------:R-:W-:Y:S02]  /*4180*/  IADD3.X R27, R27, UR11, R31, P4, !PT ;  /* 0x0000000b1b1b7c10 */ /* 0x000fe4000a7fe41f */
[----:B------:R-:W-:Y:S01]  /*4190*/  PRMT R5, RZ, 0x7610, R5 ;  /* 0x00007610ff057816 */ /* 0x000fe20000000005 */
[----:B------:R1:W-:Y:S01]  /*41a0*/  @!P2 STG.E.U8 desc[UR20][R10.64+0x1], R33 ;  /* 0x000001210a00a986 */ /* 0x0003e2000c101114 */
[----:B------:R-:W-:Y:S05]  /*41b0*/  @P5 BRA `(.L_x_44) ;  /* 0x0000000000045947 */ /* 0x000fea0003800000 */
[----:B------:R3:W5:Y:S02]  /*41c0*/  LDG.E.U8 R5, desc[UR20][R26.64] ;  /* 0x000000141a057981 */ /* 0x000764000c1e1100 */
.L_x_44:
[----:B------:R-:W-:Y:S05]  /*41d0*/  BSYNC B1 ;  /* 0x0000000000017941 */ /* 0x000fea0003800000 */
.L_x_43:
[----:B-----5:R-:W-:Y:S01]  /*41e0*/  LOP3.LUT R5, R5, 0xff, RZ, 0xc0, !PT ;  /* 0x000000ff05057812 */ /* 0x020fe200078ec0ff */
[----:B------:R-:W-:Y:S01]  /*41f0*/  BSSY B1, `(.L_x_45) ;  /* 0x000000b000017945 */ /* 0x000fe20003800000 */
[----:B------:R-:W-:Y:S02]  /*4200*/  ISETP.LT.OR P2, PT, R29, 0x2, !P1 ;  /* 0x000000021d00780c */ /* 0x000fe40004f41670 */
[----:B------:R-:W-:-:S05]  /*4210*/  F2FP.F16.E4M3.UNPACK_B R5, R5 ;  /* 0x00000005ff05723e */ /* 0x000fca00020006ff */
[----:B------:R-:W-:Y:S01]  /*4220*/  HADD2.F32 R32, -RZ, R5.H0_H0 ;  /* 0x20000005ff207230 */ /* 0x000fe20000004100 */
[----:B------:R-:W-:-:S04]  /*4230*/  PRMT R5, RZ, 0x7610, R5 ;  /* 0x00007610ff057816 */ /* 0x000fc80000000005 */
[----:B------:R-:W-:-:S04]  /*4240*/  FMUL R32, R32, R21 ;  /* 0x0000001520207220 */ /* 0x000fc80000400000 */
[----:B------:R-:W-:-:S05]  /*4250*/  FFMA R32, R211, R20, R32 ;  /* 0x00000014d3207223 */ /* 0x000fca0000000020 */
[----:B------:R-:W-:-:S05]  /*4260*/  F2FP.SATFINITE.E4M3.F32.PACK_AB_MERGE_C R31, RZ, R32, RZ ;  /* 0x00000020ff1f723e */ /* 0x000fca00048070ff */
[----:B------:R4:W-:Y:S01]  /*4270*/  @!P5 STG.E.U8 desc[UR20][R12.64], R31 ;  /* 0x0000001f0c00d986 */ /* 0x0009e2000c101114 */
[----:B------:R-:W-:Y:S05]  /*4280*/  @P2 BRA `(.L_x_46) ;  /* 0x0000000000042947 */ /* 0x000fea0003800000 */
[----:B------:R0:W5:Y:S02]  /*4290*/  LDG.E.U8 R5, desc[UR20][R26.64+0x1] ;  /* 0x000001141a057981 */ /* 0x000164000c1e1100 */
.L_x_46:
[----:B------:R-:W-:Y:S05]  /*42a0*/  BSYNC B1 ;  /* 0x0000000000017941 */ /* 0x000fea0003800000 */
.L_x_45:
[----:B-----5:R-:W-:Y:S01]  /*42b0*/  LOP3.LUT R5, R5, 0xff, RZ, 0xc0, !PT ;  /* 0x000000ff05057812 */ /* 0x020fe200078ec0ff */
[----:B------:R-:W-:Y:S01]  /*42c0*/  BSSY B1, `(.L_x_47) ;  /* 0x000000b000017945 */ /* 0x000fe20003800000 */
[----:B------:R-:W-:Y:S02]  /*42d0*/  ISETP.LT.OR P4, PT, R29, 0x9, !P0 ;  /* 0x000000091d00780c */ /* 0x000fe40004781670 */
[----:B------:R-:W-:-:S05]  /*42e0*/  F2FP.F16.E4M3.UNPACK_B R5, R5 ;  /* 0x00000005ff05723e */ /* 0x000fca00020006ff */
[----:B------:R-:W-:-:S05]  /*42f0*/  HADD2.F32 R32, -RZ, R5.H0_H0 ;  /* 0x20000005ff207230 */ /* 0x000fca0000004100 */
[----:B------:R-:W-:-:S04]  /*4300*/  FMUL R5, R32, R21 ;  /* 0x0000001520057220 */ /* 0x000fc80000400000 */
[----:B------:R-:W-:-:S05]  /*4310*/  FFMA R5, R210, R20, R5 ;  /* 0x00000014d2057223 */ /* 0x000fca0000000005 */
[----:B----4-:R-:W-:Y:S02]  /*4320*/  F2FP.SATFINITE.E4M3.F32.PACK_AB_MERGE_C R31, RZ, R5, RZ ;  /* 0x00000005ff1f723e */ /* 0x010fe400048070ff */
[----:B------:R-:W-:-:S03]  /*4330*/  PRMT R5, RZ, 0x7610, R5 ;  /* 0x00007610ff057816 */ /* 0x000fc60000000005 */
[----:B------:R4:W-:Y:S01]  /*4340*/  @!P2 STG.E.U8 desc[UR20][R12.64+0x1], R31 ;  /* 0x0000011f0c00a986 */ /* 0x0009e2000c101114 */
[----:B------:R-:W-:Y:S05]  /*4350*/  @P4 BRA `(.L_x_48) ;  /* 0x0000000000044947 */ /* 0x000fea0003800000 */
[----:B------:R0:W5:Y:S02]  /*4360*/  LDG.E.U8 R5, desc[UR20][R24.64+0x8] ;  /* 0x0000081418057981 */ /* 0x000164000c1e1100 */
.L_x_48:
[----:B------:R-:W-:Y:S05]  /*4370*/  BSYNC B1 ;  /* 0x0000000000017941 */ /* 0x000fea0003800000 */
.L_x_47:
        /* <DEDUP_REMOVED lines=8> */
[----:B----4-:R-:W-:-:S05]  /*4400*/  F2FP.SATFINITE.E4M3.F32.PACK_AB_MERGE_C R31, RZ, R32, RZ ;  /* 0x00000020ff1f723e */ /* 0x010fca00048070ff */
[----:B------:R4:W-:Y:S01]  /*4410*/  @!P4 STG.E.U8 desc[UR20][R10.64+0x8], R31 ;  /* 0x0000081f0a00c986 */ /* 0x0009e2000c101114 */
[----:B------:R-:W-:Y:S05]  /*4420*/  @P2 BRA `(.L_x_50) ;  /* 0x0000000000042947 */ /* 0x000fea0003800000 */
[----:B------:R0:W5:Y:S02]  /*4430*/  LDG.E.U8 R5, desc[UR20][R24.64+0x9] ;  /* 0x0000091418057981 */ /* 0x000164000c1e1100 */
.L_x_50:
[----:B------:R-:W-:Y:S05]  /*4440*/  BSYNC B1 ;  /* 0x0000000000017941 */ /* 0x000fea0003800000 */
.L_x_49:
        /* <DEDUP_REMOVED lines=12> */
.L_x_52:
[----:B------:R-:W-:Y:S05]  /*4510*/  BSYNC B1 ;  /* 0x0000000000017941 */ /* 0x000fea0003800000 */
.L_x_51:
        /* <DEDUP_REMOVED lines=12> */
.L_x_54:
[----:B------:R-:W-:Y:S05]  /*45e0*/  BSYNC B1 ;  /* 0x0000000000017941 */ /* 0x000fea0003800000 */
.L_x_53:
        /* <DEDUP_REMOVED lines=12> */
.L_x_56:
[----:B------:R-:W-:Y:S05]  /*46b0*/  BSYNC B1 ;  /* 0x0000000000017941 */ /* 0x000fea0003800000 */
.L_x_55:
        /* <DEDUP_REMOVED lines=12> */
.L_x_58:
[----:B------:R-:W-:Y:S05]  /*4780*/  BSYNC B1 ;  /* 0x0000000000017941 */ /* 0x000fea0003800000 */
.L_x_57:
        /* <DEDUP_REMOVED lines=12> */
.L_x_60:
[----:B------:R-:W-:Y:S05]  /*4850*/  BSYNC B1 ;  /* 0x0000000000017941 */ /* 0x000fea0003800000 */
.L_x_59:
        /* <DEDUP_REMOVED lines=12> */
.L_x_62:
[----:B------:R-:W-:Y:S05]  /*4920*/  BSYNC B1 ;  /* 0x0000000000017941 */ /* 0x000fea0003800000 */
.L_x_61:
        /* <DEDUP_REMOVED lines=12> */
.L_x_64:
[----:B------:R-:W-:Y:S05]  /*49f0*/  BSYNC B1 ;  /* 0x0000000000017941 */ /* 0x000fea0003800000 */
.L_x_63:
        /* <DEDUP_REMOVED lines=12> */
.L_x_66:
[----:B------:R-:W-:Y:S05]  /*4ac0*/  BSYNC B1 ;  /* 0x0000000000017941 */ /* 0x000fea0003800000 */
.L_x_65:
        /* <DEDUP_REMOVED lines=12> */
.L_x_68:
[----:B------:R-:W-:Y:S05]  /*4b90*/  BSYNC B1 ;  /* 0x0000000000017941 */ /* 0x000fea0003800000 */
.L_x_67:
        /* <DEDUP_REMOVED lines=12> */
.L_x_70:
[----:B------:R-:W-:Y:S05]  /*4c60*/  BSYNC B1 ;  /* 0x0000000000017941 */ /* 0x000fea0003800000 */
.L_x_69:
        /* <DEDUP_REMOVED lines=12> */
.L_x_72:
[----:B------:R-:W-:Y:S05]  /*4d30*/  BSYNC B1 ;  /* 0x0000000000017941 */ /* 0x000fea0003800000 */
.L_x_71:
        /* <DEDUP_REMOVED lines=12> */
.L_x_74:
[----:B------:R-:W-:Y:S05]  /*4e00*/  BSYNC B1 ;  /* 0x0000000000017941 */ /* 0x000fea0003800000 */
.L_x_73:
        /* <DEDUP_REMOVED lines=12> */
.L_x_76:
[----:B------:R-:W-:Y:S05]  /*4ed0*/  BSYNC B1 ;  /* 0x0000000000017941 */ /* 0x000fea0003800000 */
.L_x_75:
        /* <DEDUP_REMOVED lines=12> */
.L_x_78:
[----:B------:R-:W-:Y:S05]  /*4fa0*/  BSYNC B1 ;  /* 0x0000000000017941 */ /* 0x000fea0003800000 */
.L_x_77:
        /* <DEDUP_REMOVED lines=12> */
.L_x_80:
[----:B------:R-:W-:Y:S05]  /*5070*/  BSYNC B1 ;  /* 0x0000000000017941 */ /* 0x000fea0003800000 */
.L_x_79:
        /* <DEDUP_REMOVED lines=12> */
.L_x_82:
[----:B------:R-:W-:Y:S05]  /*5140*/  BSYNC B1 ;  /* 0x0000000000017941 */ /* 0x000fea0003800000 */
.L_x_81:
        /* <DEDUP_REMOVED lines=12> */
.L_x_84:
[----:B------:R-:W-:Y:S05]  /*5210*/  BSYNC B1 ;  /* 0x0000000000017941 */ /* 0x000fea0003800000 */
.L_x_83:
        /* <DEDUP_REMOVED lines=12> */
.L_x_86:
[----:B------:R-:W-:Y:S05]  /*52e0*/  BSYNC B1 ;  /* 0x0000000000017941 */ /* 0x000fea0003800000 */
.L_x_85:
        /* <DEDUP_REMOVED lines=12> */
.L_x_88:
[----:B------:R-:W-:Y:S05]  /*53b0*/  BSYNC B1 ;  /* 0x0000000000017941 */ /* 0x000fea0003800000 */
.L_x_87:
        /* <DEDUP_REMOVED lines=12> */
.L_x_90:
[----:B------:R-:W-:Y:S05]  /*5480*/  BSYNC B1 ;  /* 0x0000000000017941 */ /* 0x000fea0003800000 */
.L_x_89:
        /* <DEDUP_REMOVED lines=12> */
.L_x_92:
[----:B------:R-:W-:Y:S05]  /*5550*/  BSYNC B1 ;  /* 0x0000000000017941 */ /* 0x000fea0003800000 */
.L_x_91:
        /* <DEDUP_REMOVED lines=12> */
.L_x_94:
[----:B------:R-:W-:Y:S05]  /*5620*/  BSYNC B1 ;  /* 0x0000000000017941 */ /* 0x000fea0003800000 */
.L_x_93:
        /* <DEDUP_REMOVED lines=12> */
.L_x_96:
[----:B------:R-:W-:Y:S05]  /*56f0*/  BSYNC B1 ;  /* 0x0000000000017941 */ /* 0x000fea0003800000 */
.L_x_95:
        /* <DEDUP_REMOVED lines=12> */
.L_x_98:
[----:B------:R-:W-:Y:S05]  /*57c0*/  BSYNC B1 ;  /* 0x0000000000017941 */ /* 0x000fea0003800000 */
.L_x_97:
        /* <DEDUP_REMOVED lines=12> */
.L_x_100:
[----:B------:R-:W-:Y:S05]  /*5890*/  BSYNC B1 ;  /* 0x0000000000017941 */ /* 0x000fea0003800000 */
.L_x_99:
        /* <DEDUP_REMOVED lines=12> */
.L_x_102:
[----:B------:R-:W-:Y:S05]  /*5960*/  BSYNC B1 ;  /* 0x0000000000017941 */ /* 0x000fea0003800000 */
.L_x_101:
        /* <DEDUP_REMOVED lines=12> */
.L_x_104:
[----:B------:R-:W-:Y:S05]  /*5a30*/  BSYNC B1 ;  /* 0x0000000000017941 */ /* 0x000fea0003800000 */
.L_x_103:
        /* <DEDUP_REMOVED lines=12> */
.L_x_106:
[----:B------:R-:W-:Y:S05]  /*5b00*/  BSYNC B1 ;  /* 0x0000000000017941 */ /* 0x000fea0003800000 */
.L_x_105:
        /* <DEDUP_REMOVED lines=12> */
.L_x_108:
[----:B------:R-:W-:Y:S05]  /*5bd0*/  BSYNC B1 ;  /* 0x0000000000017941 */ /* 0x000fea0003800000 */
.L_x_107:
        /* <DEDUP_REMOVED lines=12> */
.L_x_110:
[----:B------:R-:W-:Y:S05]  /*5ca0*/  BSYNC B1 ;  /* 0x0000000000017941 */ /* 0x000fea0003800000 */
.L_x_109:
        /* <DEDUP_REMOVED lines=12> */
.L_x_112:
[----:B------:R-:W-:Y:S05]  /*5d70*/  BSYNC B1 ;  /* 0x0000000000017941 */ /* 0x000fea0003800000 */
.L_x_111:
        /* <DEDUP_REMOVED lines=12> */
.L_x_114:
[----:B------:R-:W-:Y:S05]  /*5e40*/  BSYNC B1 ;  /* 0x0000000000017941 */ /* 0x000fea0003800000 */
.L_x_113:
        /* <DEDUP_REMOVED lines=12> */
.L_x_116:
[----:B------:R-:W-:Y:S05]  /*5f10*/  BSYNC B1 ;  /* 0x0000000000017941 */ /* 0x000fea0003800000 */
.L_x_115:
        /* <DEDUP_REMOVED lines=12> */
.L_x_118:
[----:B------:R-:W-:Y:S05]  /*5fe0*/  BSYNC B1 ;  /* 0x0000000000017941 */ /* 0x000fea0003800000 */
.L_x_117:
        /* <DEDUP_REMOVED lines=12> */
.L_x_120:
[----:B------:R-:W-:Y:S05]  /*60b0*/  BSYNC B1 ;  /* 0x0000000000017941 */ /* 0x000fea0003800000 */
.L_x_119:
        /* <DEDUP_REMOVED lines=12> */
.L_x_122:
[----:B------:R-:W-:Y:S05]  /*6180*/  BSYNC B1 ;  /* 0x0000000000017941 */ /* 0x000fea0003800000 */
.L_x_121:
        /* <DEDUP_REMOVED lines=12> */
.L_x_124:
[----:B------:R-:W-:Y:S05]  /*6250*/  BSYNC B1 ;  /* 0x0000000000017941 */ /* 0x000fea0003800000 */
.L_x_123:
        /* <DEDUP_REMOVED lines=12> */
.L_x_126:
[----:B------:R-:W-:Y:S05]  /*6320*/  BSYNC B1 ;  /* 0x0000000000017941 */ /* 0x000fea0003800000 */
.L_x_125:
        /* <DEDUP_REMOVED lines=12> */
.L_x_128:
[----:B------:R-:W-:Y:S05]  /*63f0*/  BSYNC B1 ;  /* 0x0000000000017941 */ /* 0x000fea0003800000 */
.L_x_127:
        /* <DEDUP_REMOVED lines=12> */
.L_x_130:
[----:B------:R-:W-:Y:S05]  /*64c0*/  BSYNC B1 ;  /* 0x0000000000017941 */ /* 0x000fea0003800000 */
.L_x_129:
[----:B-----5:R-:W-:Y:S01]  /*64d0*/  LOP3.LUT R5, R5, 0xff, RZ, 0xc0, !PT ;  /* 0x000000ff05057812 */ /* 0x020fe200078ec0ff */
[----:B------:R-:W-:Y:S01]  /*64e0*/  BSSY B1, `(.L_x_131) ;  /* 0x000000b000017945 */ /* 0x000fe20003800000 */
[----:B------:R-:W-:Y:S02]  /*64f0*/  ISETP.LT.OR P2, PT, R29, 0x59, !P1 ;  /* 0x000000591d00780c */ /* 0x000fe40004f41670 */
[----:B------:R-:W-:-:S05]  /*6500*/  F2FP.F16.E4M3.UNPACK_B R5, R5 ;  /* 0x00000005ff05723e */ /* 0x000fca00020006ff */
[----:B0-2---:R-:W-:-:S05]  /*6510*/  HADD2.F32 R24, -RZ, R5.H0_H0 ;  /* 0x20000005ff187230 */ /* 0x005fca0000004100 */
[----:B------:R-:W-:-:S04]  /*6520*/  FMUL R5, R24, R21 ;  /* 0x0000001518057220 */ /* 0x000fc80000400000 */
[----:B------:R-:W-:-:S05]  /*6530*/  FFMA R5, R168, R20, R5 ;  /* 0x00000014a8057223 */ /* 0x000fca0000000005 */
[----:B------:R-:W-:Y:S02]  /*6540*/  F2FP.SATFINITE.E4M3.F32.PACK_AB_MERGE_C R25, RZ, R5, RZ ;  /* 0x00000005ff19723e */ /* 0x000fe400048070ff */
[----:B------:R-:W-:-:S03]  /*6550*/  PRMT R5, RZ, 0x7610, R5 ;  /* 0x00007610ff057816 */ /* 0x000fc60000000005 */
[----:B------:R0:W-:Y:S01]  /*6560*/  @!P0 STG.E.U8 desc[UR20][R10.64+0x59], R25 ;  /* 0x000059190a008986 */ /* 0x0001e2000c101114 */
[----:B------:R-:W-:Y:S05]  /*6570*/  @P2 BRA `(.L_x_132) ;  /* 0x0000000000042947 */ /* 0x000fea0003800000 */
[----:B------:R2:W5:Y:S02]  /*6580*/  LDG.E.U8 R5, desc[UR20][R26.64+0x58] ;  /* 0x000058141a057981 */ /* 0x000564000c1e1100 */
.L_x_132:
[----:B------:R-:W-:Y:S05]  /*6590*/  BSYNC B1 ;  /* 0x0000000000017941 */ /* 0x000fea0003800000 */
.L_x_131:
[----:B-----5:R-:W-:Y:S01]  /*65a0*/  LOP3.LUT R5, R5, 0xff, RZ, 0xc0, !PT ;  /* 0x000000ff05057812 */ /* 0x020fe200078ec0ff */
[----:B------:R-:W-:Y:S01]  /*65b0*/  BSSY B1, `(.L_x_133) ;  /* 0x000000b000017945 */ /* 0x000fe20003800000 */
[----:B------:R-:W-:Y:S02]  /*65c0*/  ISETP.LT.OR P1, PT, R29, 0x5a, !P1 ;  /* 0x0000005a1d00780c */ /* 0x000fe40004f21670 */
[----:B------:R-:W-:-:S05]  /*65d0*/  F2FP.F16.E4M3.UNPACK_B R5, R5 ;  /* 0x00000005ff05723e */ /* 0x000fca00020006ff */
[----:B01--4-:R-:W-:Y:S01]  /*65e0*/  HADD2.F32 R10, -RZ, R5.H0_H0 ;  /* 0x20000005ff0a7230 */ /* 0x013fe20000004100 */
[----:B------:R-:W-:-:S04]  /*65f0*/  PRMT R5, RZ, 0x7610, R5 ;  /* 0x00007610ff057816 */ /* 0x000fc80000000005 */
[----:B------:R-:W-:-:S04]  /*6600*/  FMUL R10, R10, R21 ;  /* 0x000000150a0a7220 */ /* 0x000fc80000400000 */
[----:B------:R-:W-:-:S05]  /*6610*/  FFMA R10, R167, R20, R10 ;  /* 0x00000014a70a7223 */ /* 0x000fca000000000a */
[----:B------:R-:W-:-:S05]  /*6620*/  F2FP.SATFINITE.E4M3.F32.PACK_AB_MERGE_C R11, RZ, R10, RZ ;  /* 0x0000000aff0b723e */ /* 0x000fca00048070ff */
[----:B------:R0:W-:Y:S01]  /*6630*/  @!P2 STG.E.U8 desc[UR20][R12.64+0x58], R11 ;  /* 0x0000580b0c00a986 */ /* 0x0001e2000c101114 */
[----:B------:R-:W-:Y:S05]  /*6640*/  @P1 BRA `(.L_x_134) ;  /* 0x0000000000041947 */ /* 0x000fea0003800000 */
[----:B------:R1:W5:Y:S02]  /*6650*/  LDG.E.U8 R5, desc[UR20][R26.64+0x59] ;  /* 0x000059141a057981 */ /* 0x000364000c1e1100 */
.L_x_134:
[----:B------:R-:W-:Y:S05]  /*6660*/  BSYNC B1 ;  /* 0x0000000000017941 */ /* 0x000fea0003800000 */
.L_x_133:
[----:B-----5:R-:W-:Y:S01]  /*6670*/  LOP3.LUT R5, R5, 0xff, RZ, 0xc0, !PT ;  /* 0x000000ff05057812 */ /* 0x020fe200078ec0ff */
[----:B------:R-:W-:Y:S01]  /*6680*/  BSSY B1, `(.L_x_135) ;  /* 0x0000013000017945 */ /* 0x000fe20003800000 */
[----:B------:R-:W-:Y:S02]  /*6690*/  IADD3 R25, P0, R8, 0x80, RZ ;  /* 0x0000008008197810 */ /* 0x000fe40007f1e0ff */
[----:B------:R-:W-:-:S03]  /*66a0*/  F2FP.F16.E4M3.UNPACK_B R5, R5 ;  /* 0x00000005ff05723e */ /* 0x000fc600020006ff */
[----:B0-----:R-:W-:Y:S01]  /*66b0*/  IMAD.X R11, RZ, RZ, R9, P0 ;  /* 0x000000ffff0b7224 */ /* 0x001fe200000e0609 */
        /* <DEDUP_REMOVED lines=9> */
[----:B-123--:R-:W-:Y:S02]  /*6750*/  F2FP.SATFINITE.E4M3.F32.PACK_AB_MERGE_C R27, RZ, R5, RZ ;  /* 0x00000005ff1b723e */ /* 0x00efe400048070ff */
[----:B------:R-:W-:Y:S02]  /*6760*/  IADD3.X R11, R11, UR11, R25, P2, !PT ;  /* 0x0000000b0b0b7c10 */ /* 0x000fe400097fe419 */
[----:B------:R-:W-:Y:S01]  /*6770*/  PRMT R5, RZ, 0x7610, R5 ;  /* 0x00007610ff057816 */ /* 0x000fe20000000005 */
[----:B------:R0:W-:Y:S01]  /*6780*/  @!P1 STG.E.U8 desc[UR20][R12.64+0x59], R27 ;  /* 0x0000591b0c009986 */ /* 0x0001e2000c101114 */
[----:B------:R-:W-:Y:S05]  /*6790*/  @P4 BRA `(.L_x_136) ;  /* 0x0000000000044947 */ /* 0x000fea0003800000 */
[----:B------:R1:W5:Y:S02]  /*67a0*/  LDG.E.U8 R5, desc[UR20][R10.64] ;  /* 0x000000140a057981 */ /* 0x000364000c1e1100 */
.L_x_136:
[----:B------:R-:W-:Y:S05]  /*67b0*/  BSYNC B1 ;  /* 0x0000000000017941 */ /* 0x000fea0003800000 */
.L_x_135:
[----:B-----5:R-:W-:Y:S01]  /*67c0*/  LOP3.LUT R5, R5, 0xff, RZ, 0xc0, !PT ;  /* 0x000000ff05057812 */ /* 0x020fe200078ec0ff */
[----:B------:R-:W-:Y:S01]  /*67d0*/  BSSY B1, `(.L_x_137) ;  /* 0x000000b000017945 */ /* 0x000fe20003800000 */
[----:B------:R-:W-:Y:S02]  /*67e0*/  ISETP.LT.OR P2, PT, R29, 0x2, !P0 ;  /* 0x000000021d00780c */ /* 0x000fe40004741670 */
[----:B------:R-:W-:-:S05]  /*67f0*/  F2FP.F16.E4M3.UNPACK_B R5, R5 ;  /* 0x00000005ff05723e */ /* 0x000fca00020006ff */
[----:B0-----:R-:W-:Y:S01]  /*6800*/  HADD2.F32 R12, -RZ, R5.H0_H0 ;  /* 0x20000005ff0c7230 */ /* 0x001fe20000004100 */
[----:B------:R-:W-:-:S04]  /*6810*/  PRMT R5, RZ, 0x7610, R5 ;  /* 0x00007610ff057816 */ /* 0x000fc80000000005 */
[----:B------:R-:W-:-:S04]  /*6820*/  FMUL R12, R12, R21 ;  /* 0x000000150c0c7220 */ /* 0x000fc80000400000 */
[----:B------:R-:W-:-:S05]  /*6830*/  FFMA R12, R165, R20, R12 ;  /* 0x00000014a50c7223 */ /* 0x000fca000000000c */
[----:B------:R-:W-:-:S05]  /*6840*/  F2FP.SATFINITE.E4M3.F32.PACK_AB_MERGE_C R13, RZ, R12, RZ ;  /* 0x0000000cff0d723e */ /* 0x000fca00048070ff */
[----:B------:R0:W-:Y:S01]  /*6850*/  @!P4 STG.E.U8 desc[UR20][R14.64], R13 ;  /* 0x0000000d0e00c986 */ /* 0x0001e2000c101114 */
[----:B------:R-:W-:Y:S05]  /*6860*/  @P2 BRA `(.L_x_138) ;  /* 0x0000000000042947 */ /* 0x000fea0003800000 */
[----:B------:R2:W5:Y:S02]  /*6870*/  LDG.E.U8 R5, desc[UR20][R10.64+0x1] ;  /* 0x000001140a057981 */ /* 0x000564000c1e1100 */
.L_x_138:
[----:B------:R-:W-:Y:S05]  /*6880*/  BSYNC B1 ;  /* 0x0000000000017941 */ /* 0x000fea0003800000 */
.L_x_137:
[----:B-----5:R-:W-:Y:S01]  /*6890*/  LOP3.LUT R5, R5, 0xff, RZ, 0xc0, !PT ;  /* 0x000000ff05057812 */ /* 0x020fe200078ec0ff */
[----:B------:R-:W-:Y:S01]  /*68a0*/  BSSY B1, `(.L_x_139) ;  /* 0x0000013000017945 */ /* 0x000fe20003800000 */
[----:B0-----:R-:W-:Y:S02]  /*68b0*/  IADD3 R13, P1, R8, 0x88, RZ ;  /* 0x00000088080d7810 */ /* 0x001fe40007f3e0ff */
[----:B------:R-:W-:-:S03]  /*68c0*/  F2FP.F16.E4M3.UNPACK_B R5, R5 ;  /* 0x00000005ff05723e */ /* 0x000fc600020006ff */
[----:B------:R-:W-:Y:S01]  /*68d0*/  IMAD.X R9, RZ, RZ, R9, P1 ;  /* 0x000000ffff097224 */ /* 0x000fe200008e0609 */
[----:B------:R-:W-:Y:S01]  /*68e0*/  ISETP.GE.AND P1, PT, R30, 0x89, PT ;  /* 0x000000891e00780c */ /* 0x000fe20003f26270 */
[----:B------:R-:W-:Y:S02]  /*68f0*/  HADD2.F32 R8, -RZ, R5.H0_H0 ;  /* 0x20000005ff087230 */ /* 0x000fe40000004100 */
[----:B------:R-:W-:Y:S01]  /*6900*/  IMAD.WIDE.U32 R18, R13, UR6, R18 ;  /* 0x000000060d127c25 */ /* 0x000fe2000f8e0012 */
[----:B------:R-:W-:-:S03]  /*6910*/  ISETP.LT.OR P5, PT, R29, 0x1, !P1 ;  /* 0x000000011d00780c */ /* 0x000fc60004fa1670 */
[----:B------:R-:W-:Y:S01]  /*6920*/  FMUL R5, R8, R21 ;  /* 0x0000001508057220 */ /* 0x000fe20000400000 */
[----:B------:R-:W-:-:S03]  /*6930*/  IMAD R8, R9, UR6, RZ ;  /* 0x0000000609087c24 */ /* 0x000fc6000f8e02ff */
        /* <DEDUP_REMOVED lines=9> */
.L_x_140:
[----:B------:R-:W-:Y:S05]  /*69d0*/  BSYNC B1 ;  /* 0x0000000000017941 */ /* 0x000fea0003800000 */
.L_x_139:
        /* <DEDUP_REMOVED lines=12> */
.L_x_142:
[----:B------:R-:W-:Y:S05]  /*6aa0*/  BSYNC B1 ;  /* 0x0000000000017941 */ /* 0x000fea0003800000 */
.L_x_141:
        /* <DEDUP_REMOVED lines=12> */
.L_x_144:
[----:B------:R-:W-:Y:S05]  /*6b70*/  BSYNC B1 ;  /* 0x0000000000017941 */ /* 0x000fea0003800000 */
.L_x_143:
        /* <DEDUP_REMOVED lines=12> */
.L_x_146:
[----:B------:R-:W-:Y:S05]  /*6c40*/  BSYNC B1 ;  /* 0x0000000000017941 */ /* 0x000fea0003800000 */
.L_x_145:
        /* <DEDUP_REMOVED lines=12> */
.L_x_148:
[----:B------:R-:W-:Y:S05]  /*6d10*/  BSYNC B1 ;  /* 0x0000000000017941 */ /* 0x000fea0003800000 */
.L_x_147:
        /* <DEDUP_REMOVED lines=12> */
.L_x_150:
[----:B------:R-:W-:Y:S05]  /*6de0*/  BSYNC B1 ;  /* 0x0000000000017941 */ /* 0x000fea0003800000 */
.L_x_149:
        /* <DEDUP_REMOVED lines=12> */
.L_x_152:
[----:B------:R-:W-:Y:S05]  /*6eb0*/  BSYNC B1 ;  /* 0x0000000000017941 */ /* 0x000fea0003800000 */
.L_x_151:
        /* <DEDUP_REMOVED lines=12> */
.L_x_154:
[----:B------:R-:W-:Y:S05]  /*6f80*/  BSYNC B1 ;  /* 0x0000000000017941 */ /* 0x000fea0003800000 */
.L_x_153:
        /* <DEDUP_REMOVED lines=12> */
.L_x_156:
[----:B------:R-:W-:Y:S05]  /*7050*/  BSYNC B1 ;  /* 0x0000000000017941 */ /* 0x000fea0003800000 */
.L_x_155:
        /* <DEDUP_REMOVED lines=12> */
.L_x_158:
[----:B------:R-:W-:Y:S05]  /*7120*/  BSYNC B1 ;  /* 0x0000000000017941 */ /* 0x000fea0003800000 */
.L_x_157:
        /* <DEDUP_REMOVED lines=12> */
.L_x_160:
[----:B------:R-:W-:Y:S05]  /*71f0*/  BSYNC B1 ;  /* 0x0000000000017941 */ /* 0x000fea0003800000 */
.L_x_159:
        /* <DEDUP_REMOVED lines=12> */
.L_x_162:
[----:B------:R-:W-:Y:S05]  /*72c0*/  BSYNC B1 ;  /* 0x0000000000017941 */ /* 0x000fea0003800000 */
.L_x_161:
        /* <DEDUP_REMOVED lines=12> */
.L_x_164:
[----:B------:R-:W-:Y:S05]  /*7390*/  BSYNC B1 ;  /* 0x0000000000017941 */ /* 0x000fea0003800000 */
.L_x_163:
        /* <DEDUP_REMOVED lines=12> */
.L_x_166:
[----:B------:R-:W-:Y:S05]  /*7460*/  BSYNC B1 ;  /* 0x0000000000017941 */ /* 0x000fea0003800000 */
.L_x_165:
        /* <DEDUP_REMOVED lines=12> */
.L_x_168:
[----:B------:R-:W-:Y:S05]  /*7530*/  BSYNC B1 ;  /* 0x0000000000017941 */ /* 0x000fea0003800000 */
.L_x_167:
        /* <DEDUP_REMOVED lines=12> */
.L_x_170:
[----:B------:R-:W-:Y:S05]  /*7600*/  BSYNC B1 ;  /* 0x0000000000017941 */ /* 0x000fea0003800000 */
.L_x_169:
        /* <DEDUP_REMOVED lines=12> */
.L_x_172:
[----:B------:R-:W-:Y:S05]  /*76d0*/  BSYNC B1 ;  /* 0x0000000000017941 */ /* 0x000fea0003800000 */
.L_x_171:
        /* <DEDUP_REMOVED lines=12> */
.L_x_174:
[----:B------:R-:W-:Y:S05]  /*77a0*/  BSYNC B1 ;  /* 0x0000000000017941 */ /* 0x000fea0003800000 */
.L_x_173:
        /* <DEDUP_REMOVED lines=12> */
.L_x_176:
[----:B------:R-:W-:Y:S05]  /*7870*/  BSYNC B1 ;  /* 0x0000000000017941 */ /* 0x000fea0003800000 */
.L_x_175:
        /* <DEDUP_REMOVED lines=12> */
.L_x_178:
[----:B------:R-:W-:Y:S05]  /*7940*/  BSYNC B1 ;  /* 0x0000000000017941 */ /* 0x000fea0003800000 */
.L_x_177:
        /* <DEDUP_REMOVED lines=12> */
.L_x_180:
[----:B------:R-:W-:Y:S05]  /*7a10*/  BSYNC B1 ;  /* 0x0000000000017941 */ /* 0x000fea0003800000 */
.L_x_179:
        /* <DEDUP_REMOVED lines=12> */
.L_x_182:
[----:B------:R-:W-:Y:S05]  /*7ae0*/  BSYNC B1 ;  /* 0x0000000000017941 */ /* 0x000fea0003800000 */
.L_x_181:
        /* <DEDUP_REMOVED lines=12> */
.L_x_184:
[----:B------:R-:W-:Y:S05]  /*7bb0*/  BSYNC B1 ;  /* 0x0000000000017941 */ /* 0x000fea0003800000 */
.L_x_183:
        /* <DEDUP_REMOVED lines=12> */
.L_x_186:
[----:B------:R-:W-:Y:S05]  /*7c80*/  BSYNC B1 ;  /* 0x0000000000017941 */ /* 0x000fea0003800000 */
.L_x_185:
        /* <DEDUP_REMOVED lines=12> */
.L_x_188:
[----:B------:R-:W-:Y:S05]  /*7d50*/  BSYNC B1 ;  /* 0x0000000000017941 */ /* 0x000fea0003800000 */
.L_x_187:
        /* <DEDUP_REMOVED lines=12> */
.L_x_190:
[----:B------:R-:W-:Y:S05]  /*7e20*/  BSYNC B1 ;  /* 0x0000000000017941 */ /* 0x000fea0003800000 */
.L_x_189:
        /* <DEDUP_REMOVED lines=12> */
.L_x_192:
[----:B------:R-:W-:Y:S05]  /*7ef0*/  BSYNC B1 ;  /* 0x0000000000017941 */ /* 0x000fea0003800000 */
.L_x_191:
        /* <DEDUP_REMOVED lines=12> */
.L_x_194:
[----:B------:R-:W-:Y:S05]  /*7fc0*/  BSYNC B1 ;  /* 0x0000000000017941 */ /* 0x000fea0003800000 */
.L_x_193:
        /* <DEDUP_REMOVED lines=12> */
.L_x_196:
[----:B------:R-:W-:Y:S05]  /*8090*/  BSYNC B1 ;  /* 0x0000000000017941 */ /* 0x000fea0003800000 */
.L_x_195:
        /* <DEDUP_REMOVED lines=12> */
.L_x_198:
[----:B------:R-:W-:Y:S05]  /*8160*/  BSYNC B1 ;  /* 0x0000000000017941 */ /* 0x000fea0003800000 */
.L_x_197:
        /* <DEDUP_REMOVED lines=12> */
.L_x_200:
[----:B------:R-:W-:Y:S05]  /*8230*/  BSYNC B1 ;  /* 0x0000000000017941 */ /* 0x000fea0003800000 */
.L_x_199:
        /* <DEDUP_REMOVED lines=12> */
.L_x_202:
[----:B------:R-:W-:Y:S05]  /*8300*/  BSYNC B1 ;  /* 0x0000000000017941 */ /* 0x000fea0003800000 */
.L_x_201:
        /* <DEDUP_REMOVED lines=12> */
.L_x_204:
[----:B------:R-:W-:Y:S05]  /*83d0*/  BSYNC B1 ;  /* 0x0000000000017941 */ /* 0x000fea0003800000 */
.L_x_203:
        /* <DEDUP_REMOVED lines=12> */
.L_x_206:
[----:B------:R-:W-:Y:S05]  /*84a0*/  BSYNC B1 ;  /* 0x0000000000017941 */ /* 0x000fea0003800000 */
.L_x_205:
        /* <DEDUP_REMOVED lines=12> */
.L_x_208:
[----:B------:R-:W-:Y:S05]  /*8570*/  BSYNC B1 ;  /* 0x0000000000017941 */ /* 0x000fea0003800000 */
.L_x_207:
        /* <DEDUP_REMOVED lines=12> */
.L_x_210:
[----:B------:R-:W-:Y:S05]  /*8640*/  BSYNC B1 ;  /* 0x0000000000017941 */ /* 0x000fea0003800000 */
.L_x_209:
        /* <DEDUP_REMOVED lines=12> */
.L_x_212:
[----:B------:R-:W-:Y:S05]  /*8710*/  BSYNC B1 ;  /* 0x0000000000017941 */ /* 0x000fea0003800000 */
.L_x_211:
        /* <DEDUP_REMOVED lines=12> */
.L_x_214:
[----:B------:R-:W-:Y:S05]  /*87e0*/  BSYNC B1 ;  /* 0x0000000000017941 */ /* 0x000fea0003800000 */
.L_x_213:
        /* <DEDUP_REMOVED lines=12> */
.L_x_216:
[----:B------:R-:W-:Y:S05]  /*88b0*/  BSYNC B1 ;  /* 0x0000000000017941 */ /* 0x000fea0003800000 */
.L_x_215:
        /* <DEDUP_REMOVED lines=12> */
.L_x_218:
[----:B------:R-:W-:Y:S05]  /*8980*/  BSYNC B1 ;  /* 0x0000000000017941 */ /* 0x000fea0003800000 */
.L_x_217:
        /* <DEDUP_REMOVED lines=12> */
.L_x_220:
[----:B------:R-:W-:Y:S05]  /*8a50*/  BSYNC B1 ;  /* 0x0000000000017941 */ /* 0x000fea0003800000 */
.L_x_219:
        /* <DEDUP_REMOVED lines=12> */
.L_x_222:
[----:B------:R-:W-:Y:S05]  /*8b20*/  BSYNC B1 ;  /* 0x0000000000017941 */ /* 0x000fea0003800000 */
.L_x_221:
        /* <DEDUP_REMOVED lines=12> */
.L_x_224:
[----:B------:R-:W-:Y:S05]  /*8bf0*/  BSYNC B1 ;  /* 0x0000000000017941 */ /* 0x000fea0003800000 */
.L_x_223:
        /* <DEDUP_REMOVED lines=12> */
.L_x_226:
[----:B------:R-:W-:Y:S05]  /*8cc0*/  BSYNC B1 ;  /* 0x0000000000017941 */ /* 0x000fea0003800000 */
.L_x_225:
[----:B-----5:R-:W-:Y:S01]  /*8cd0*/  LOP3.LUT R5, R5, 0xff, RZ, 0xc0, !PT ;  /* 0x000000ff05057812 */ /* 0x020fe200078ec0ff */
[----:B------:R-:W-:Y:S01]  /*8ce0*/  BSSY B1, `(.L_x_227) ;  /* 0x000000b000017945 */ /* 0x000fe20003800000 */
[----:B------:R-:W-:Y:S02]  /*8cf0*/  ISETP.LT.OR P2, PT, R29, 0x59, !P1 ;  /* 0x000000591d00780c */ /* 0x000fe40004f41670 */
[----:B------:R-:W-:-:S05]  /*8d00*/  F2FP.F16.E4M3.UNPACK_B R5, R5 ;  /* 0x00000005ff05723e */ /* 0x000fca00020006ff */
[----:B012---:R-:W-:-:S05]  /*8d10*/  HADD2.F32 R10, -RZ, R5.H0_H0 ;  /* 0x20000005ff0a7230 */ /* 0x007fca0000004100 */
[----:B------:R-:W-:-:S04]  /*8d20*/  FMUL R5, R10, R21 ;  /* 0x000000150a057220 */ /* 0x000fc80000400000 */
[----:B------:R-:W-:-:S05]  /*8d30*/  FFMA R5, R120, R20, R5 ;  /* 0x0000001478057223 */ /* 0x000fca0000000005 */
[----:B------:R-:W-:Y:S02]  /*8d40*/  F2FP.SATFINITE.E4M3.F32.PACK_AB_MERGE_C R11, RZ, R5, RZ ;  /* 0x00000005ff0b723e */ /* 0x000fe400048070ff */
[----:B------:R-:W-:-:S03]  /*8d50*/  PRMT R5, RZ, 0x7610, R5 ;  /* 0x00007610ff057816 */ /* 0x000fc60000000005 */
[----:B------:R0:W-:Y:S01]  /*8d60*/  @!P0 STG.E.U8 desc[UR20][R14.64+0x59], R11 ;  /* 0x0000590b0e008986 */ /* 0x0001e2000c101114 */
[----:B------:R-:W-:Y:S05]  /*8d70*/  @P2 BRA `(.L_x_228) ;  /* 0x0000000000042947 */ /* 0x000fea0003800000 */
[----:B------:R1:W5:Y:S02]  /*8d80*/  LDG.E.U8 R5, desc[UR20][R8.64+0x58] ;  /* 0x0000581408057981 */ /* 0x000364000c1e1100 */
.L_x_228:
[----:B------:R-:W-:Y:S05]  /*8d90*/  BSYNC B1 ;  /* 0x0000000000017941 */ /* 0x000fea0003800000 */
.L_x_227:
        /* <DEDUP_REMOVED lines=8> */
[----:B0-----:R-:W-:-:S05]  /*8e20*/  F2FP.SATFINITE.E4M3.F32.PACK_AB_MERGE_C R11, RZ, R10, RZ ;  /* 0x0000000aff0b723e */ /* 0x001fca00048070ff */
[----:B------:R0:W-:Y:S01]  /*8e30*/  @!P2 STG.E.U8 desc[UR20][R16.64+0x58], R11 ;  /* 0x0000580b1000a986 */ /* 0x0001e2000c101114 */
[----:B------:R-:W-:Y:S05]  /*8e40*/  @P1 BRA `(.L_x_230) ;  /* 0x0000000000041947 */ /* 0x000fea0003800000 */
[----:B------:R2:W5:Y:S02]  /*8e50*/  LDG.E.U8 R5, desc[UR20][R8.64+0x59] ;  /* 0x0000591408057981 */ /* 0x000564000c1e1100 */
.L_x_230:
[----:B------:R-:W-:Y:S05]  /*8e60*/  BSYNC B1 ;  /* 0x0000000000017941 */ /* 0x000fea0003800000 */
.L_x_229:
[----:B------:R-:W-:Y:S05]  /*8e70*/  @P1 BRA `(.L_x_231) ;  /* 0x0000001800301947 */ /* 0x000fea0003800000 */
[----:B-----5:R-:W-:-:S04]  /*8e80*/  LOP3.LUT R5, R5, 0xff, RZ, 0xc0, !PT ;  /* 0x000000ff05057812 */ /* 0x020fc800078ec0ff */
[----:B------:R-:W-:-:S05]  /*8e90*/  F2FP.F16.E4M3.UNPACK_B R5, R5 ;  /* 0x00000005ff05723e */ /* 0x000fca00020006ff */
[----:B-123--:R-:W-:-:S05]  /*8ea0*/  HADD2.F32 R8, -RZ, R5.H0_H0 ;  /* 0x20000005ff087230 */ /* 0x00efca0000004100 */
[----:B------:R-:W-:-:S04]  /*8eb0*/  FMUL R5, R8, R21 ;  /* 0x0000001508057220 */ /* 0x000fc80000400000 */
[----:B------:R-:W-:-:S05]  /*8ec0*/  FFMA R5, R22, R20, R5 ;  /* 0x0000001416057223 */ /* 0x000fca0000000005 */
[----:B------:R-:W-:-:S05]  /*8ed0*/  F2FP.SATFINITE.E4M3.F32.PACK_AB_MERGE_C R5, RZ, R5, RZ ;  /* 0x00000005ff05723e */ /* 0x000fca00048070ff */
[----:B------:R1:W-:Y:S01]  /*8ee0*/  STG.E.U8 desc[UR20][R16.64+0x59], R5 ;  /* 0x0000590510007986 */ /* 0x0003e2000c101114 */
[----:B------:R-:W-:Y:S05]  /*8ef0*/  BRA `(.L_x_231) ;  /* 0x0000001800107947 */ /* 0x000fea0003800000 */
.L_x_38:
[C---:B------:R-:W-:Y:S01]  /*8f00*/  ISETP.GE.AND P1, PT, R30.reuse, 0x1, PT ;  /* 0x000000011e00780c */ /* 0x040fe20003f26270 */
[-C--:B--2---:R-:W-:Y:S01]  /*8f10*/  FMUL R213, R213, R20.reuse ;  /* 0x00000014d5d57220 */ /* 0x084fe20000400000 */
[----:B------:R-:W-:Y:S01]  /*8f20*/  ISETP.GE.AND P2, PT, R30, 0x9, PT ;  /* 0x000000091e00780c */ /* 0x000fe20003f46270 */
[-C--:B------:R-:W-:Y:S01]  /*8f30*/  FMUL R212, R212, R20.reuse ;  /* 0x00000014d4d47220 */ /* 0x080fe20000400000 */
[----:B------:R-:W-:Y:S01]  /*8f40*/  ISETP.LT.OR P0, PT, R29, 0x1, !P1 ;  /* 0x000000011d00780c */ /* 0x000fe20004f01670 */
[-C--:B------:R-:W-:Y:S01]  /*8f50*/  FMUL R210, R210, R20.reuse ;  /* 0x00000014d2d27220 */ /* 0x080fe20000400000 */
[----:B------:R-:W-:Y:S01]  /*8f60*/  F2FP.SATFINITE.E4M3.F32.PACK_AB_MERGE_C R213, RZ, R213, RZ ;  /* 0x000000d5ffd5723e */ /* 0x000fe200048070ff */
[-C--:B------:R-:W-:Y:S01]  /*8f70*/  FMUL R211, R211, R20.reuse ;  /* 0x00000014d3d37220 */ /* 0x080fe20000400000 */
[----:B------:R-:W-:Y:S01]  /*8f80*/  ISETP.LT.OR P4, PT, R29, 0x2, !P1 ;  /* 0x000000021d00780c */ /* 0x000fe20004f81670 */
[-C--:B------:R-:W-:Y:S01]  /*8f90*/  FMUL R209, R209, R20.reuse ;  /* 0x00000014d1d17220 */ /* 0x080fe20000400000 */
[C---:B------:R-:W-:Y:S01]  /*8fa0*/  ISETP.LT.OR P6, PT, R29.reuse, 0x1, !P2 ;  /* 0x000000011d00780c */ /* 0x040fe200057c1670 */
[-C--:B------:R-:W-:Y:S01]  /*8fb0*/  FMUL R208, R208, R20.reuse ;  /* 0x00000014d0d07220 */ /* 0x080fe20000400000 */
[----:B------:R-:W-:Y:S01]  /*8fc0*/  ISETP.LT.OR P5, PT, R29, 0x9, !P1 ;  /* 0x000000091d00780c */ /* 0x000fe20004fa1670 */
[----:B------:R-:W-:Y:S01]  /*8fd0*/  FMUL R206, R206, R20 ;  /* 0x00000014cece7220 */ /* 0x000fe20000400000 */
[----:B------:R-:W-:Y:S01]  /*8fe0*/  F2FP.SATFINITE.E4M3.F32.PACK_AB_MERGE_C R5, RZ, R212, RZ ;  /* 0x000000d4ff05723e */ /* 0x000fe200048070ff */
[----:B------:R-:W-:Y:S01]  /*8ff0*/  FMUL R207, R207, R20 ;  /* 0x00000014cfcf7220 */ /* 0x000fe20000400000 */
[----:B------:R-:W-:Y:S01]  /*9000*/  F2FP.SATFINITE.E4M3.F32.PACK_AB_MERGE_C R9, RZ, R210, RZ ;  /* 0x000000d2ff09723e */ /* 0x000fe200048070ff */
[----:B------:R-:W-:Y:S01]  /*9010*/  @!P0 STG.E.U8 desc[UR20][R10.64], R213 ;  /* 0x000000d50a008986 */ /* 0x000fe2000c101114 */
[----:B------:R-:W-:Y:S01]  /*9020*/  ISETP.LT.OR P0, PT, R29, 0x2, !P2 ;  /* 0x000000021d00780c */ /* 0x000fe20005701670 */
[-C--:B------:R-:W-:Y:S01]  /*9030*/  FMUL R205, R205, R20.reuse ;  /* 0x00000014cdcd7220 */ /* 0x080fe20000400000 */
[----:B------:R-:W-:Y:S01]  /*9040*/  F2FP.SATFINITE.E4M3.F32.PACK_AB_MERGE_C R211, RZ, R211, RZ ;  /* 0x000000d3ffd3723e */ /* 0x000fe200048070ff */
[----:B------:R0:W-:Y:S01]  /*9050*/  @!P4 STG.E.U8 desc[UR20][R10.64+0x1], R5 ;  /* 0x000001050a00c986 */ /* 0x0001e2000c101114 */
[C---:B------:R-:W-:Y:S01]  /*9060*/  ISETP.LT.OR P4, PT, R29.reuse, 0xa, !P1 ;  /* 0x0000000a1d00780c */ /* 0x040fe20004f81670 */
[-C--:B------:R-:W-:Y:S01]  /*9070*/  FMUL R204, R204, R20.reuse ;  /* 0x00000014cccc7220 */ /* 0x080fe20000400000 */
[----:B------:R-:W-:Y:S01]  /*9080*/  F2FP.SATFINITE.E4M3.F32.PACK_AB_MERGE_C R209, RZ, R209, RZ ;  /* 0x000000d1ffd1723e */ /* 0x000fe200048070ff */
[----:B------:R-:W-:Y:S01]  /*9090*/  @!P6 STG.E.U8 desc[UR20][R12.64], R211 ;  /* 0x000000d30c00e986 */ /* 0x000fe2000c101114 */
[----:B------:R-:W-:Y:S01]  /*90a0*/  ISETP.LT.OR P6, PT, R29, 0x9, !P2 ;  /* 0x000000091d00780c */ /* 0x000fe200057c1670 */
[----:B------:R-:W-:Y:S01]  /*90b0*/  FMUL R202, R202, R20 ;  /* 0x00000014caca7220 */ /* 0x000fe20000400000 */
[----:B------:R-:W-:Y:S01]  /*90c0*/  F2FP.SATFINITE.E4M3.F32.PACK_AB_MERGE_C R19, RZ, R206, RZ ;  /* 0x000000ceff13723e */ /* 0x000fe200048070ff */
[-C--:B------:R-:W-:Y:S01]  /*90d0*/  FMUL R203, R203, R20.reuse ;  /* 0x00000014cbcb7220 */ /* 0x080fe20000400000 */
[----:B------:R-:W-:Y:S01]  /*90e0*/  F2FP.SATFINITE.E4M3.F32.PACK_AB_MERGE_C R207, RZ, R207, RZ ;  /* 0x000000cfffcf723e */ /* 0x000fe200048070ff */
[----:B------:R1:W-:Y:S01]  /*90f0*/  @!P0 STG.E.U8 desc[UR20][R12.64+0x1], R9 ;  /* 0x000001090c008986 */ /* 0x0003e2000c101114 */
[----:B------:R-:W-:Y:S01]  /*9100*/  ISETP.LT.OR P0, PT, R29, 0xa, !P2 ;  /* 0x0000000a1d00780c */ /* 0x000fe20005701670 */
[----:B------:R-:W-:Y:S01]  /*9110*/  FMUL R201, R201, R20 ;  /* 0x00000014c9c97220 */ /* 0x000fe20000400000 */
[----:B0-----:R-:W-:Y:S01]  /*9120*/  F2FP.SATFINITE.E4M3.F32.PACK_AB_MERGE_C R5, RZ, R208, RZ ;  /* 0x000000d0ff05723e */ /* 0x001fe200048070ff */
[----:B------:R-:W-:Y:S01]  /*9130*/  @!P5 STG.E.U8 desc[UR20][R10.64+0x8], R209 ;  /* 0x000008d10a00d986 */ /* 0x000fe2000c101114 */
[C---:B------:R-:W-:Y:S01]  /*9140*/  ISETP.LT.OR P5, PT, R29.reuse, 0x11, !P1 ;  /* 0x000000111d00780c */ /* 0x040fe20004fa1670 */
        /* <DEDUP_REMOVED lines=9> */
[----:B-1----:R-:W-:Y:S01]  /*91e0*/  F2FP.SATFINITE.E4M3.F32.PACK_AB_MERGE_C R9, RZ, R204, RZ ;  /* 0x000000ccff09723e */ /* 0x002fe200048070ff */
[----:B------:R1:W-:Y:S01]  /*91f0*/  @!P0 STG.E.U8 desc[UR20][R12.64+0x9], R19 ;  /* 0x000009130c008986 */ /* 0x0003e2000c101114 */
[----:B------:R-:W-:Y:S01]  /*9200*/  ISETP.LT.OR P0, PT, R29, 0x12, !P2 ;  /* 0x000000121d00780c */ /* 0x000fe20005701670 */
[-C--:B------:R-:W-:Y:S01]  /*9210*/  FMUL R197, R197, R20.reuse ;  /* 0x00000014c5c57220 */ /* 0x080fe20000400000 */
[----:B------:R-:W-:Y:S01]  /*9220*/  F2FP.SATFINITE.E4M3.F32.PACK_AB_MERGE_C R201, RZ, R201, RZ ;  /* 0x000000c9ffc9723e */ /* 0x000fe200048070ff */
[----:B------:R-:W-:Y:S01]  /*9230*/  @!P5 STG.E.U8 desc[UR20][R10.64+0x10], R205 ;  /* 0x000010cd0a00d986 */ /* 0x000fe2000c101114 */
[C---:B------:R-:W-:Y:S01]  /*9240*/  ISETP.LT.OR P5, PT, R29.reuse, 0x19, !P1 ;  /* 0x000000191d00780c */ /* 0x040fe20004fa1670 */
[----:B------:R-:W-:Y:S01]  /*9250*/  FMUL R196, R196, R20 ;  /* 0x00000014c4c47220 */ /* 0x000fe20000400000 */
[----:B0-----:R-:W-:Y:S01]  /*9260*/  F2FP.SATFINITE.E4M3.F32.PACK_AB_MERGE_C R5, RZ, R202, RZ ;  /* 0x000000caff05723e */ /* 0x001fe200048070ff */
        /* <DEDUP_REMOVED lines=113> */
[----:B------:R-:W-:Y:S01]  /*9980*/  ISETP.LT.OR P4, PT, R29, 0x52, !P1 ;  /* 0x000000521d00780c */ /* 0x000fe20004f81670 */
[----:B------:R-:W-:Y:S01]  /*9990*/  FMUL R167, R167, R20 ;  /* 0x00000014a7a77220 */ /* 0x000fe20000400000 */
[----:B------:R-:W-:Y:S01]  /*99a0*/  F2FP.SATFINITE.E4M3.F32.PACK_AB_MERGE_C R171, RZ, R171, RZ ;  /* 0x000000abffab723e */ /* 0x000fe200048070ff */
[----:B------:R-:W-:Y:S01]  /*99b0*/  @!P6 STG.E.U8 desc[UR20][R12.64+0x48], R175 ;  /* 0x000048af0c00e986 */ /* 0x000fe2000c101114 */
[----:B-1----:R-:W-:Y:S01]  /*99c0*/  F2FP.SATFINITE.E4M3.F32.PACK_AB_MERGE_C R5, RZ, R174, RZ ;  /* 0x000000aeff05723e */ /* 0x002fe200048070ff */
[-C--:B------:R-:W-:Y:S01]  /*99d0*/  FMUL R166, R166, R20.reuse ;  /* 0x00000014a6a67220 */ /* 0x080fe20000400000 */
[----:B------:R-:W-:Y:S01]  /*99e0*/  ISETP.LT.OR P6, PT, R29, 0x51, !P2 ;  /* 0x000000511d00780c */ /* 0x000fe200057c1670 */
[-C--:B------:R-:W-:Y:S01]  /*99f0*/  FMUL R165, R165, R20.reuse ;  /* 0x00000014a5a57220 */ /* 0x080fe20000400000 */
[----:B------:R-:W-:Y:S01]  /*9a00*/  F2FP.SATFINITE.E4M3.F32.PACK_AB_MERGE_C R169, RZ, R169, RZ ;  /* 0x000000a9ffa9723e */ /* 0x000fe200048070ff */
[----:B------:R1:W-:Y:S01]  /*9a10*/  @!P0 STG.E.U8 desc[UR20][R12.64+0x49], R5 ;  /* 0x000049050c008986 */ /* 0x0003e2000c101114 */
[C---:B------:R-:W-:Y:S01]  /*9a20*/  ISETP.LT.OR P0, PT, R29.reuse, 0x52, !P2 ;  /* 0x000000521d00780c */ /* 0x040fe20005701670 */
[----:B------:R-:W-:Y:S01]  /*9a30*/  FMUL R164, R164, R20 ;  /* 0x00000014a4a47220 */ /* 0x000fe20000400000 */
[----:B0-----:R-:W-:Y:S01]  /*9a40*/  F2FP.SATFINITE.E4M3.F32.PACK_AB_MERGE_C R19, RZ, R168, RZ ;  /* 0x000000a8ff13723e */ /* 0x001fe200048070ff */
[----:B------:R-:W-:Y:S01]  /*9a50*/  @!P5 STG.E.U8 desc[UR20][R10.64+0x50], R173 ;  /* 0x000050ad0a00d986 */ /* 0x000fe2000c101114 */
[----:B------:R-:W-:Y:S01]  /*9a60*/  ISETP.LT.OR P5, PT, R29, 0x59, !P1 ;  /* 0x000000591d00780c */ /* 0x000fe20004fa1670 */
[-C--:B------:R-:W-:Y:S01]  /*9a70*/  FMUL R163, R163, R20.reuse ;  /* 0x00000014a3a37220 */ /* 0x080fe20000400000 */
[C---:B------:R-:W-:Y:S01]  /*9a80*/  ISETP.LT.OR P1, PT, R29.reuse, 0x5a, !P1 ;  /* 0x0000005a1d00780c */ /* 0x040fe20004f21670 */
[----:B------:R0:W-:Y:S01]  /*9a90*/  @!P4 STG.E.U8 desc[UR20][R10.64+0x51], R9 ;  /* 0x000051090a00c986 */ /* 0x0001e2000c101114 */
[C---:B------:R-:W-:Y:S01]  /*9aa0*/  ISETP.LT.OR P4, PT, R29.reuse, 0x59, !P2 ;  /* 0x000000591d00780c */ /* 0x040fe20005781670 */
[----:B------:R-:W-:Y:S01]  /*9ab0*/  FMUL R162, R162, R20 ;  /* 0x00000014a2a27220 */ /* 0x000fe20000400000 */
[----:B------:R-:W-:Y:S01]  /*9ac0*/  ISETP.LT.OR P2, PT, R29, 0x5a, !P2 ;  /* 0x0000005a1d00780c */ /* 0x000fe20005741670 */
[----:B------:R-:W-:Y:S01]  /*9ad0*/  @!P6 STG.E.U8 desc[UR20][R12.64+0x50], R171 ;  /* 0x000050ab0c00e986 */ /* 0x000fe2000c101114 */
[----:B-1----:R-:W-:Y:S01]  /*9ae0*/  F2FP.SATFINITE.E4M3.F32.PACK_AB_MERGE_C R5, RZ, R170, RZ ;  /* 0x000000aaff05723e */ /* 0x002fe200048070ff */
[-C--:B------:R-:W-:Y:S01]  /*9af0*/  FMUL R160, R160, R20.reuse ;  /* 0x00000014a0a07220 */ /* 0x080fe20000400000 */
[----:B------:R-:W-:Y:S01]  /*9b00*/  F2FP.SATFINITE.E4M3.F32.PACK_AB_MERGE_C R167, RZ, R167, RZ ;  /* 0x000000a7ffa7723e */ /* 0x000fe200048070ff */
[-C--:B------:R-:W-:Y:S01]  /*9b10*/  FMUL R161, R161, R20.reuse ;  /* 0x00000014a1a17220 */ /* 0x080fe20000400000 */
[----:B------:R-:W-:Y:S01]  /*9b20*/  F2FP.SATFINITE.E4M3.F32.PACK_AB_MERGE_C R165, RZ, R165, RZ ;  /* 0x000000a5ffa5723e */ /* 0x000fe200048070ff */
[----:B------:R1:W-:Y:S01]  /*9b30*/  @!P0 STG.E.U8 desc[UR20][R12.64+0x51], R5 ;  /* 0x000051050c008986 */ /* 0x0003e2000c101114 */
[----:B------:R-:W-:Y:S01]  /*9b40*/  ISETP.GE.AND P0, PT, R30, 0x81, PT ;  /* 0x000000811e00780c */ /* 0x000fe20003f06270 */
[----:B------:R-:W-:Y:S01]  /*9b50*/  FMUL R159, R159, R20 ;  /* 0x000000149f9f7220 */ /* 0x000fe20000400000 */
[----:B0-----:R-:W-:Y:S01]  /*9b60*/  F2FP.SATFINITE.E4M3.F32.PACK_AB_MERGE_C R9, RZ, R164, RZ ;  /* 0x000000a4ff09723e */ /* 0x001fe200048070ff */
[----:B------:R-:W-:Y:S01]  /*9b70*/  @!P5 STG.E.U8 desc[UR20][R10.64+0x58], R169 ;  /* 0x000058a90a00d986 */ /* 0x000fe2000c101114 */
[C---:B------:R-:W-:Y:S01]  /*9b80*/  ISETP.LT.OR P6, PT, R29.reuse, 0x1, !P0 ;  /* 0x000000011d00780c */ /* 0x040fe200047c1670 */
[-C--:B------:R-:W-:Y:S01]  /*9b90*/  FMUL R158, R158, R20.reuse ;  /* 0x000000149e9e7220 */ /* 0x080fe20000400000 */
[----:B------:R-:W-:Y:S01]  /*9ba0*/  ISETP.LT.OR P5, PT, R29, 0x2, !P0 ;  /* 0x000000021d00780c */ /* 0x000fe200047a1670 */
[----:B------:R-:W-:Y:S01]  /*9bb0*/  @!P1 STG.E.U8 desc[UR20][R10.64+0x59], R19 ;  /* 0x000059130a009986 */ /* 0x000fe2000c101114 */
[----:B------:R-:W-:Y:S01]  /*9bc0*/  ISETP.GE.AND P1, PT, R30, 0x89, PT ;  /* 0x000000891e00780c */ /* 0x000fe20003f26270 */
        /* <DEDUP_REMOVED lines=13> */
[C---:B------:R-:W-:Y:S01]  /*9ca0*/  ISETP.LT.OR P6, PT, R29.reuse, 0x2, !P1 ;  /* 0x000000021d00780c */ /* 0x040fe20004fc1670 */
[-C--:B------:R-:W-:Y:S01]  /*9cb0*/  FMUL R152, R152, R20.reuse ;  /* 0x0000001498987220 */ /* 0x080fe20000400000 */
[----:B------:R-:W-:Y:S01]  /*9cc0*/  F2FP.SATFINITE.E4M3.F32.PACK_AB_MERGE_C R157, RZ, R157, RZ ;  /* 0x0000009dff9d723e */ /* 0x000fe200048070ff */
[----:B------:R1:W-:Y:S01]  /*9cd0*/  @!P5 STG.E.U8 desc[UR20][R14.64+0x1], R9 ;  /* 0x000001090e00d986 */ /* 0x0003e2000c101114 */
[----:B------:R-:W-:Y:S01]  /*9ce0*/  ISETP.LT.OR P5, PT, R29, 0x9, !P0 ;  /* 0x000000091d00780c */ /* 0x000fe200047a1670 */
[----:B------:R-:W-:Y:S01]  /*9cf0*/  FMUL R153, R153, R20 ;  /* 0x0000001499997220 */ /* 0x000fe20000400000 */
[----:B------:R-:W-:Y:S01]  /*9d00*/  F2FP.SATFINITE.E4M3.F32.PACK_AB_MERGE_C R155, RZ, R155, RZ ;  /* 0x0000009bff9b723e */ /* 0x000fe200048070ff */
[----:B------:R-:W-:Y:S01]  /*9d10*/  @!P4 STG.E.U8 desc[UR20][R16.64], R163 ;  /* 0x000000a31000c986 */ /* 0x000fe2000c101114 */
[----:B0-----:R-:W-:Y:S01]  /*9d20*/  F2FP.SATFINITE.E4M3.F32.PACK_AB_MERGE_C R5, RZ, R162, RZ ;  /* 0x000000a2ff05723e */ /* 0x001fe200048070ff */
[-C--:B------:R-:W-:Y:S01]  /*9d30*/  FMUL R151, R151, R20.reuse ;  /* 0x0000001497977220 */ /* 0x080fe20000400000 */
[C---:B------:R-:W-:Y:S01]  /*9d40*/  ISETP.LT.OR P4, PT, R29.reuse, 0x9, !P1 ;  /* 0x000000091d00780c */ /* 0x040fe20004f81670 */
[-C--:B------:R-:W-:Y:S01]  /*9d50*/  FMUL R150, R150, R20.reuse ;  /* 0x0000001496967220 */ /* 0x080fe20000400000 */
[----:B------:R-:W-:Y:S01]  /*9d60*/  F2FP.SATFINITE.E4M3.F32.PACK_AB_MERGE_C R153, RZ, R153, RZ ;  /* 0x00000099ff99723e */ /* 0x000fe200048070ff */
[----:B------:R0:W-:Y:S01]  /*9d70*/  @!P6 STG.E.U8 desc[UR20][R16.64+0x1], R5 ;  /* 0x000001051000e986 */ /* 0x0001e2000c101114 */
[C---:B------:R-:W-:Y:S01]  /*9d80*/  ISETP.LT.OR P6, PT, R29.reuse, 0xa, !P1 ;  /* 0x0000000a1d00780c */ /* 0x040fe20004fc1670 */
[----:B------:R-:W-:Y:S01]  /*9d90*/  FMUL R148, R148, R20 ;  /* 0x0000001494947220 */ /* 0x000fe20000400000 */
[----:B-1----:R-:W-:Y:S01]  /*9da0*/  F2FP.SATFINITE.E4M3.F32.PACK_AB_MERGE_C R9, RZ, R160, RZ ;  /* 0x000000a0ff09723e */ /* 0x002fe200048070ff */
[----:B------:R-:W-:Y:S01]  /*9db0*/  @!P5 STG.E.U8 desc[UR20][R14.64+0x8], R161 ;  /* 0x000008a10e00d986 */ /* 0x000fe2000c101114 */
[----:B------:R-:W-:Y:S01]  /*9dc0*/  ISETP.LT.OR P5, PT, R29, 0x11, !P0 ;  /* 0x000000111d00780c */ /* 0x000fe200047a1670 */
        /* <DEDUP_REMOVED lines=9> */
[----:B------:R-:W-:Y:S01]  /*9e60*/  ISETP.LT.OR P4, PT, R29, 0x11, !P1 ;  /* 0x000000111d00780c */ /* 0x000fe20004f81670 */
[-C--:B------:R-:W-:Y:S01]  /*9e70*/  FMUL R144, R144, R20.reuse ;  /* 0x0000001490907220 */ /* 0x080fe20000400000 */
[-C--:B------:R-:W-:Y:S01]  /*9e80*/  FMUL R145, R145, R20.reuse ;  /* 0x0000001491917220 */ /* 0x080fe20000400000 */
[----:B------:R0:W-:Y:S01]  /*9e90*/  @!P6 STG.E.U8 desc[UR20][R16.64+0x9], R5 ;  /* 0x000009051000e986 */ /* 0x0001e2000c101114 */
[----:B------:R-:W-:Y:S01]  /*9ea0*/  ISETP.LT.OR P6, PT, R29, 0x12, !P1 ;  /* 0x000000121d00780c */ /* 0x000fe20004fc1670 */
[----:B------:R-:W-:Y:S01]  /*9eb0*/  FMUL R143, R143, R20 ;  /* 0x000000148f8f7220 */ /* 0x000fe20000400000 */
[----:B-1----:R-:W-:Y:S01]  /*9ec0*/  F2FP.SATFINITE.E4M3.F32.PACK_AB_MERGE_C R9, RZ, R156, RZ ;  /* 0x0000009cff09723e */ /* 0x002fe200048070ff */
        /* <DEDUP_REMOVED lines=13> */
[----:B------:R-:W-:Y:S01]  /*9fa0*/  F2FP.SATFINITE.E4M3.F32.PACK_AB_MERGE_C R143, RZ, R143, RZ ;  /* 0x0000008fff8f723e */ /* 0x000fe200048070ff */
[----:B------:R0:W-:Y:S01]  /*9fb0*/  @!P6 STG.E.U8 desc[UR20][R16.64+0x11], R5 ;  /* 0x000011051000e986 */ /* 0x0001e2000c101114 */
[C---:B------:R-:W-:Y:S01]  /*9fc0*/  ISETP.LT.OR P6, PT, R29.reuse, 0x1a, !P1 ;  /* 0x0000001a1d00780c */ /* 0x040fe20004fc1670 */
        /* <DEDUP_REMOVED lines=62> */
[-C--:B------:R-:W-:Y:S01]  /*a3b0*/  FMUL R120, R120, R20.reuse ;  /* 0x0000001478787220 */ /* 0x080fe20000400000 */
[----:B------:R-:W-:Y:S01]  /*a3c0*/  FMUL R23, R23, R20 ;  /* 0x0000001417177220 */ /* 0x000fe20000400000 */
[----:B0-----:R-:W-:Y:S01]  /*a3d0*/  F2FP.SATFINITE.E4M3.F32.PACK_AB_MERGE_C R5, RZ, R138, RZ ;  /* 0x0000008aff05723e */ /* 0x001fe200048070ff */
[----:B------:R-:W-:Y:S01]  /*a3e0*/  @!P4 STG.E.U8 desc[UR20][R16.64+0x30], R139 ;  /* 0x0000308b1000c986 */ /* 0x000fe2000c101114 */
[C---:B------:R-:W-:Y:S01]  /*a3f0*/  ISETP.LT.OR P4, PT, R29.reuse, 0x39, !P1 ;  /* 0x000000391d00780c */ /* 0x040fe20004f81670 */
[----:B------:R-:W-:Y:S01]  /*a400*/  FMUL R22, R22, R20 ;  /* 0x0000001416167220 */ /* 0x000fe20000400000 */
[----:B------:R-:W-:Y:S01]  /*a410*/  F2FP.SATFINITE.E4M3.F32.PACK_AB_MERGE_C R123, RZ, R123, RZ ;  /* 0x0000007bff7b723e */ /* 0x000fe200048070ff */
[----:B------:R0:W-:Y:S01]  /*a420*/  @!P6 STG.E.U8 desc[UR20][R16.64+0x31], R5 ;  /* 0x000031051000e986 */ /* 0x0001e2000c101114 */
[----:B------:R-:W-:-:S02]  /*a430*/  ISETP.LT.OR P6, PT, R29, 0x3a, !P1 ;  /* 0x0000003a1d00780c */ /* 0x000fc40004fc1670 */
[----:B-1----:R-:W-:Y:S01]  /*a440*/  F2FP.SATFINITE.E4M3.F32.PACK_AB_MERGE_C R9, RZ, R136, RZ ;  /* 0x00000088ff09723e */ /* 0x002fe200048070ff */
[----:B------:R-:W-:Y:S01]  /*a450*/  @!P5 STG.E.U8 desc[UR20][R14.64+0x38], R137 ;  /* 0x000038890e00d986 */ /* 0x000fe2000c101114 */
[C---:B------:R-:W-:Y:S02]  /*a460*/  ISETP.LT.OR P5, PT, R29.reuse, 0x41, !P0 ;  /* 0x000000411d00780c */ /* 0x040fe400047a1670 */
[----:B------:R-:W-:Y:S01]  /*a470*/  F2FP.SATFINITE.E4M3.F32.PACK_AB_MERGE_C R121, RZ, R121, RZ ;  /* 0x00000079ff79723e */ /* 0x000fe200048070ff */
[----:B------:R1:W-:Y:S01]  /*a480*/  @!P2 STG.E.U8 desc[UR20][R14.64+0x39], R9 ;  /* 0x000039090e00a986 */ /* 0x0003e2000c101114 */
[----:B------:R-:W-:Y:S02]  /*a490*/  ISETP.LT.OR P2, PT, R29, 0x42, !P0 ;  /* 0x000000421d00780c */ /* 0x000fe40004741670 */
[----:B------:R-:W-:Y:S01]  /*a4a0*/  F2FP.SATFINITE.E4M3.F32.PACK_AB_MERGE_C R23, RZ, R23, RZ ;  /* 0x00000017ff17723e */ /* 0x000fe200048070ff */
[----:B------:R-:W-:Y:S01]  /*a4b0*/  @!P4 STG.E.U8 desc[UR20][R16.64+0x38], R135 ;  /* 0x000038871000c986 */ /* 0x000fe2000c101114 */
[----:B0-----:R-:W-:-:S02]  /*a4c0*/  F2FP.SATFINITE.E4M3.F32.PACK_AB_MERGE_C R5, RZ, R134, RZ ;  /* 0x00000086ff05723e */ /* 0x001fc400048070ff */
[C---:B------:R-:W-:Y:S02]  /*a4d0*/  ISETP.LT.OR P4, PT, R29.reuse, 0x41, !P1 ;  /* 0x000000411d00780c */ /* 0x040fe40004f81670 */
[----:B------:R-:W-:Y:S01]  /*a4e0*/  F2FP.SATFINITE.E4M3.F32.PACK_AB_MERGE_C R11, RZ, R22, RZ ;  /* 0x00000016ff0b723e */ /* 0x000fe200048070ff */
[----:B------:R0:W-:Y:S01]  /*a4f0*/  @!P6 STG.E.U8 desc[UR20][R16.64+0x39], R5 ;  /* 0x000039051000e986 */ /* 0x0001e2000c101114 */
[C---:B------:R-:W-:Y:S02]  /*a500*/  ISETP.LT.OR P6, PT, R29.reuse, 0x42, !P1 ;  /* 0x000000421d00780c */ /* 0x040fe40004fc1670 */
[----:B-1----:R-:W-:Y:S01]  /*a510*/  F2FP.SATFINITE.E4M3.F32.PACK_AB_MERGE_C R9, RZ, R132, RZ ;  /* 0x00000084ff09723e */ /* 0x002fe200048070ff */
[----:B------:R-:W-:Y:S01]  /*a520*/  @!P5 STG.E.U8 desc[UR20][R14.64+0x40], R133 ;  /* 0x000040850e00d986 */ /* 0x000fe2000c101114 */
[----:B------:R-:W-:-:S03]  /*a530*/  ISETP.LT.OR P5, PT, R29, 0x49, !P0 ;  /* 0x000000491d00780c */ /* 0x000fc600047a1670 */
[----:B------:R1:W-:Y:S01]  /*a540*/  @!P2 STG.E.U8 desc[UR20][R14.64+0x41], R9 ;  /* 0x000041090e00a986 */ /* 0x0003e2000c101114 */
[C---:B------:R-:W-:Y:S02]  /*a550*/  ISETP.LT.OR P2, PT, R29.reuse, 0x4a, !P0 ;  /* 0x0000004a1d00780c */ /* 0x040fe40004741670 */
[----:B0-----:R-:W-:Y:S01]  /*a560*/  F2FP.SATFINITE.E4M3.F32.PACK_AB_MERGE_C R5, RZ, R130, RZ ;  /* 0x00000082ff05723e */ /* 0x001fe200048070ff */
[----:B------:R-:W-:Y:S01]  /*a570*/  @!P4 STG.E.U8 desc[UR20][R16.64+0x40], R131 ;  /* 0x000040831000c986 */ /* 0x000fe2000c101114 */
[----:B------:R-:W-:-:S03]  /*a580*/  ISETP.LT.OR P4, PT, R29, 0x49, !P1 ;  /* 0x000000491d00780c */ /* 0x000fc60004f81670 */
        /* <DEDUP_REMOVED lines=14> */
[C---:B------:R-:W-:Y:S02]  /*a670*/  ISETP.LT.OR P5, PT, R29.reuse, 0x59, !P1 ;  /* 0x000000591d00780c */ /* 0x040fe40004fa1670 */
[C---:B------:R-:W-:Y:S01]  /*a680*/  ISETP.LT.OR P1, PT, R29.reuse, 0x5a, !P1 ;  /* 0x0000005a1d00780c */ /* 0x040fe20004f21670 */
[----:B------:R1:W-:Y:S01]  /*a690*/  @!P2 STG.E.U8 desc[UR20][R14.64+0x51], R9 ;  /* 0x000051090e00a986 */ /* 0x0003e2000c101114 */
[C---:B------:R-:W-:Y:S02]  /*a6a0*/  ISETP.LT.OR P2, PT, R29.reuse, 0x59, !P0 ;  /* 0x000000591d00780c */ /* 0x040fe40004741670 */
[----:B------:R-:W-:Y:S01]  /*a6b0*/  ISETP.LT.OR P0, PT, R29, 0x5a, !P0 ;  /* 0x0000005a1d00780c */ /* 0x000fe20004701670 */
[----:B------:R2:W-:Y:S01]  /*a6c0*/  @!P4 STG.E.U8 desc[UR20][R16.64+0x50], R123 ;  /* 0x0000507b1000c986 */ /* 0x0005e2000c101114 */
[----:B0-----:R-:W-:-:S05]  /*a6d0*/  F2FP.SATFINITE.E4M3.F32.PACK_AB_MERGE_C R5, RZ, R122, RZ ;  /* 0x0000007aff05723e */ /* 0x001fca00048070ff */
[----:B------:R2:W-:Y:S01]  /*a6e0*/  @!P6 STG.E.U8 desc[UR20][R16.64+0x51], R5 ;  /* 0x000051051000e986 */ /* 0x0005e2000c101114 */
[----:B-1----:R-:W-:-:S03]  /*a6f0*/  F2FP.SATFINITE.E4M3.F32.PACK_AB_MERGE_C R9, RZ, R120, RZ ;  /* 0x00000078ff09723e */ /* 0x002fc600048070ff */
[----:B------:R2:W-:Y:S04]  /*a700*/  @!P2 STG.E.U8 desc[UR20][R14.64+0x58], R121 ;  /* 0x000058790e00a986 */ /* 0x0005e8000c101114 */
[----:B------:R2:W-:Y:S04]  /*a710*/  @!P0 STG.E.U8 desc[UR20][R14.64+0x59], R9 ;  /* 0x000059090e008986 */ /* 0x0005e8000c101114 */
[----:B------:R2:W-:Y:S04]  /*a720*/  @!P5 STG.E.U8 desc[UR20][R16.64+0x58], R23 ;  /* 0x000058171000d986 */ /* 0x0005e8000c101114 */
[----:B------:R2:W-:Y:S02]  /*a730*/  @!P1 STG.E.U8 desc[UR20][R16.64+0x59], R11 ;  /* 0x0000590b10009986 */ /* 0x0005e4000c101114 */
.L_x_231:
[----:B------:R-:W-:Y:S05]  /*a740*/  BSYNC B0 ;  /* 0x0000000000007941 */ /* 0x000fea0003800000 */
.L_x_37:
[----:B------:R-:W-:Y:S01]  /*a750*/  ULDC UR6, c[0x0][0xc] ;  /* 0x0000030000067ab9 */ /* 0x000fe20000000800 */
[----:B------:R-:W-:Y:S01]  /*a760*/  ULDC UR7, c[0x0][0x10] ;  /* 0x0000040000077ab9 */ /* 0x000fe20000000800 */
[----:B-12--5:R-:W1:Y:S01]  /*a770*/  LDC R5, c[0x0][0x14] ;  /* 0x00000500ff057b82 */ /* 0x026e620000000800 */
[----:B------:R-:W-:Y:S01]  /*a780*/  UIMAD.WIDE.U32 UR6, UR6, UR7, URZ ;  /* 0x00000007060672a5 */ /* 0x000fe2000f8e003f */
[----:B---3--:R-:W-:Y:S01]  /*a790*/  PRMT R8, RZ, 0x7610, R8 ;  /* 0x00007610ff087816 */ /* 0x008fe20000000008 */
[----:B------:R-:W-:-:S04]  /*a7a0*/  IMAD.MOV.U32 R9, RZ, RZ, -0x1 ;  /* 0xffffffffff097424 */ /* 0x000fc800078e00ff */
[----:B-1----:R-:W-:-:S04]  /*a7b0*/  IMAD.WIDE.U32 R2, R5, UR6, R2 ;  /* 0x0000000605027c25 */ /* 0x002fc8000f8e0002 */
[----:B------:R-:W-:Y:S01]  /*a7c0*/  IMAD R5, R5, UR7, RZ ;  /* 0x0000000705057c24 */ /* 0x000fe2000f8e02ff */
[----:B------:R-:W-:Y:S02]  /*a7d0*/  ULDC.64 UR6, c[0x0][0x650] ;  /* 0x0001940000067ab9 */ /* 0x000fe40000000a00 */
[----:B------:R-:W-:Y:S01]  /*a7e0*/  ISETP.GE.U32.AND P0, PT, R2, UR6, PT ;  /* 0x0000000602007c0c */ /* 0x000fe2000bf06070 */
[----:B------:R-:W-:Y:S02]  /*a7f0*/  IMAD.IADD R3, R3, 0x1, R5 ;  /* 0x0000000103037824 */ /* 0x000fe400078e0205 */
[----:B------:R-:W-:-:S03]  /*a800*/  IMAD.MOV.U32 R5, RZ, RZ, -0x1 ;  /* 0xffffffffff057424 */ /* 0x000fc600078e00ff */
[----:B------:R-:W-:-:S13]  /*a810*/  ISETP.GE.U32.AND.EX P0, PT, R3, UR7, PT, P0 ;  /* 0x0000000703007c0c */ /* 0x000fda000bf06100 */
[----:B------:R-:W-:Y:S05]  /*a820*/  @P0 BRA `(.L_x_232) ;  /* 0x0000000400600947 */ /* 0x000fea0003800000 */
[----:B------:R-:W1:Y:S01]  /*a830*/  S2R R22, SR_CTAID.X ;  /* 0x0000000000167919 */ /* 0x000e620000002500 */
[----:B----4-:R-:W2:Y:S01]  /*a840*/  LDC.64 R14, c[0x0][0x628] ;  /* 0x00018a00ff0e7b82 */ /* 0x010ea20000000a00 */
[----:B------:R-:W-:Y:S01]  /*a850*/  ULDC UR6, c[0x0][0x150] ;  /* 0x0000540000067ab9 */ /* 0x000fe20000000800 */
[----:B------:R-:W-:Y:S01]  /*a860*/  IMAD.MOV.U32 R12, RZ, RZ, R2 ;  /* 0x000000ffff0c7224 */ /* 0x000fe200078e0002 */
[----:B------:R-:W3:Y:S01]  /*a870*/  S2R R24, SR_CTAID.Y ;  /* 0x0000000000187919 */ /* 0x000ee20000002600 */
[----:B------:R-:W-:-:S04]  /*a880*/  IMAD.MOV.U32 R13, RZ, RZ, R3 ;  /* 0x000000ffff0d7224 */ /* 0x000fc800078e0003 */
[----:B------:R-:W4:Y:S08]  /*a890*/  LDC R25, c[0x0][0x144] ;  /* 0x00005100ff197b82 */ /* 0x000f300000000800 */
[----:B0-----:R-:W0:Y:S08]  /*a8a0*/  LDC R16, c[0x0][0x630] ;  /* 0x00018c00ff107b82 */ /* 0x001e300000000800 */
[----:B------:R-:W0:Y:S01]  /*a8b0*/  LDC.64 R18, c[0x0][0x620] ;  /* 0x00018800ff127b82 */ /* 0x000e220000000a00 */
[----:B--2---:R-:W-:-:S04]  /*a8c0*/  ISETP.NE.U32.AND P0, PT, R14, RZ, PT ;  /* 0x000000ff0e00720c */ /* 0x004fc80003f05070 */
[----:B------:R-:W-:Y:S02]  /*a8d0*/  ISETP.NE.AND.EX P0, PT, R15, RZ, PT, P0 ;  /* 0x000000ff0f00720c */ /* 0x000fe40003f05300 */
[----:B-1----:R-:W-:-:S05]  /*a8e0*/  I2FP.F32.U32 R5, R22 ;  /* 0x0000001600057245 */ /* 0x002fca0000201000 */
[----:B------:R-:W-:-:S04]  /*a8f0*/  FMUL R5, R5, UR6 ;  /* 0x0000000605057c20 */ /* 0x000fc80008400000 */
[----:B------:R1:W2:Y:S02]  /*a900*/  F2I.U32.TRUNC.NTZ R23, R5 ;  /* 0x0000000500177305 */ /* 0x0002a4000020f000 */
[----:B---34-:R-:W-:Y:S05]  /*a910*/  @!P0 BRA `(.L_x_233) ;  /* 0x0000000000288947 */ /* 0x018fea0003800000 */
[----:B-1----:R-:W1:Y:S02]  /*a920*/  LDC R5, c[0x0][0x634] ;  /* 0x00018d00ff057b82 */ /* 0x002e640000000800 */
[----:B-1----:R-:W-:-:S05]  /*a930*/  IADD3 R5, P0, R2, R5, RZ ;  /* 0x0000000502057210 */ /* 0x002fca0007f1e0ff */
        /* <DEDUP_REMOVED lines=8> */
.L_x_233:
[-CC-:B0-----:R-:W-:Y:S01]  /*a9c0*/  SHF.R.U64 R17, R12, R16.reuse, R13.reuse ;  /* 0x000000100c117219 */ /* 0x181fe2000000120d */
[----:B------:R-:W0:Y:S01]  /*a9d0*/  LDC.64 R30, c[0x0][0x640] ;  /* 0x00019000ff1e7b82 */ /* 0x000e220000000a00 */
[----:B-1----:R-:W-:Y:S01]  /*a9e0*/  SHF.R.U32.HI R5, RZ, R16, R13 ;  /* 0x00000010ff057219 */ /* 0x002fe2000001160d */
[----:B--2---:R-:W-:Y:S01]  /*a9f0*/  IMAD.MOV R23, RZ, RZ, -R23 ;  /* 0x000000ffff177224 */ /* 0x004fe200078e0a17 */
[----:B------:R-:W-:Y:S01]  /*aa00*/  IADD3 R11, P0, RZ, -R17, RZ ;  /* 0x80000011ff0b7210 */ /* 0x000fe20007f1e0ff */
[----:B------:R-:W-:Y:S02]  /*aa10*/  ULDC UR6, c[0x0][0x154] ;  /* 0x0000550000067ab9 */ /* 0x000fe40000000800 */
[----:B------:R-:W-:Y:S02]  /*aa20*/  IMAD R25, R25, R23, R22 ;  /* 0x0000001719197224 */ /* 0x000fe400078e0216 */
[----:B------:R-:W1:Y:S01]  /*aa30*/  LDC R12, c[0x0][0x618] ;  /* 0x00018600ff0c7b82 */ /* 0x000e620000000800 */
[----:B------:R-:W-:-:S02]  /*aa40*/  IMAD.X R5, RZ, RZ, ~R5, P0 ;  /* 0x000000ffff057224 */ /* 0x000fc400000e0e05 */
[----:B------:R-:W-:-:S04]  /*aa50*/  IMAD.WIDE.U32 R8, R11, R18, R2 ;  /* 0x000000120b087225 */ /* 0x000fc800078e0002 */
[----:B------:R-:W-:Y:S01]  /*aa60*/  IMAD R10, R5, R18, RZ ;  /* 0x00000012050a7224 */ /* 0x000fe200078e02ff */
[----:B------:R-:W2:Y:S03]  /*aa70*/  LDC R26, c[0x0][0x608] ;  /* 0x00018200ff1a7b82 */ /* 0x000ea60000000800 */
[----:B------:R-:W-:Y:S02]  /*aa80*/  IMAD R5, R11, R19, R10 ;  /* 0x000000130b057224 */ /* 0x000fe400078e020a */
[----:B------:R-:W-:Y:S02]  /*aa90*/  IMAD.MOV.U32 R11, RZ, RZ, 0x1 ;  /* 0x00000001ff0b7424 */ /* 0x000fe400078e00ff */
[----:B------:R-:W-:Y:S01]  /*aaa0*/  IMAD.IADD R5, R9, 0x1, R5 ;  /* 0x0000000109057824 */ /* 0x000fe200078e0205 */
[----:B------:R-:W3:Y:S01]  /*aab0*/  LDC R28, c[0x0][0x658] ;  /* 0x00019600ff1c7b82 */ /* 0x000ee20000000800 */
[----:B------:R-:W-:-:S02]  /*aac0*/  I2FP.F32.U32 R9, R24 ;  /* 0x0000001800097245 */ /* 0x000fc40000201000 */
[----:B0-----:R-:W-:-:S03]  /*aad0*/  ISETP.NE.U32.AND P0, PT, R30, RZ, PT ;  /* 0x000000ff1e00720c */ /* 0x001fc60003f05070 */
[----:B------:R-:W-:Y:S01]  /*aae0*/  FMUL R10, R9, UR6 ;  /* 0x00000006090a7c20 */ /* 0x000fe20008400000 */
[----:B------:R-:W-:Y:S01]  /*aaf0*/  ISETP.NE.AND.EX P0, PT, R31, RZ, PT, P0 ;  /* 0x000000ff1f00720c */ /* 0x000fe20003f05300 */
[----:B------:R-:W0:Y:S01]  /*ab00*/  LDC R23, c[0x0][0x148] ;  /* 0x00005200ff177b82 */ /* 0x000e220000000800 */
[-CC-:B-1----:R-:W-:Y:S01]  /*ab10*/  SHF.R.U64 R16, R8, R12.reuse, R5.reuse ;  /* 0x0000000c08107219 */ /* 0x182fe20000001205 */
[----:B------:R1:W4:Y:S01]  /*ab20*/  F2I.U32.TRUNC.NTZ R18, R10 ;  /* 0x0000000a00127305 */ /* 0x000322000020f000 */
[----:B------:R-:W-:Y:S01]  /*ab30*/  SHF.R.U32.HI R5, RZ, R12, R5 ;  /* 0x0000000cff057219 */ /* 0x000fe20000011605 */
[----:B------:R-:W-:-:S04]  /*ab40*/  IMAD.MOV.U32 R9, RZ, RZ, -0x1 ;  /* 0xffffffffff097424 */ /* 0x000fc800078e00ff */
[----:B------:R-:W0:Y:S01]  /*ab50*/  LDC R22, c[0x0][0x600] ;  /* 0x00018000ff167b82 */ /* 0x000e220000000800 */
[-CC-:B--2---:R-:W-:Y:S02]  /*ab60*/  SHF.R.U64 R14, R16, R26.reuse, R5.reuse ;  /* 0x0000001a100e7219 */ /* 0x184fe40000001205 */
[----:B------:R-:W-:-:S05]  /*ab70*/  SHF.R.U32.HI R5, RZ, R26, R5 ;  /* 0x0000001aff057219 */ /* 0x000fca0000011605 */
[----:B------:R-:W2:Y:S01]  /*ab80*/  LDC R29, c[0x0][0x648] ;  /* 0x00019200ff1d7b82 */ /* 0x000ea20000000800 */
[-C--:B---3--:R-:W-:Y:S02]  /*ab90*/  SHF.L.U32 R8, R9, R28.reuse, RZ ;  /* 0x0000001c09087219 */ /* 0x088fe400000006ff */
[--C-:B------:R-:W-:Y:S02]  /*aba0*/  SHF.R.U64 R19, R14, R28, R5.reuse ;  /* 0x0000001c0e137219 */ /* 0x100fe40000001205 */
[----:B------:R-:W-:Y:S02]  /*abb0*/  LOP3.LUT R27, RZ, R8, RZ, 0x33, !PT ;  /* 0x00000008ff1b7212 */ /* 0x000fe400078e33ff */
[-C--:B------:R-:W-:Y:S01]  /*abc0*/  SHF.R.U32.HI R9, RZ, R28.reuse, R5 ;  /* 0x0000001cff097219 */ /* 0x080fe20000011605 */
[----:B------:R-:W3:Y:S01]  /*abd0*/  LDC R32, c[0x0][0x638] ;  /* 0x00018e00ff207b82 */ /* 0x000ee20000000800 */
[----:B------:R-:W-:Y:S01]  /*abe0*/  SHF.L.U32 R26, R11, R28, RZ ;  /* 0x0000001c0b1a7219 */ /* 0x000fe200000006ff */
[----:B------:R-:W-:-:S06]  /*abf0*/  IMAD.MOV.U32 R8, RZ, RZ, R19 ;  /* 0x000000ffff087224 */ /* 0x000fcc00078e0013 */
[----:B------:R-:W0:Y:S01]  /*ac00*/  LDC R33, c[0x0][0x610] ;  /* 0x00018400ff217b82 */ /* 0x000e220000000800 */
[----:B-1--4-:R-:W-:Y:S05]  /*ac10*/  @!P0 BRA `(.L_x_234) ;  /* 0x0000000000288947 */ /* 0x012fea0003800000 */
[----:B------:R-:W1:Y:S02]  /*ac20*/  LDC R8, c[0x0][0x64c] ;  /* 0x00019300ff087b82 */ /* 0x000e640000000800 */
        /* <DEDUP_REMOVED lines=9> */
.L_x_234:
[----:B--2---:R-:W-:Y:S01]  /*acc0*/  SHF.R.U64 R5, R8, R29, R9 ;  /* 0x0000001d08057219 */ /* 0x004fe20000001209 */
[----:B0-----:R-:W-:Y:S01]  /*acd0*/  VIADD R9, R22, 0xffffffff ;  /* 0xffffffff16097836 */ /* 0x001fe20000000000 */
[----:B------:R-:W-:Y:S01]  /*ace0*/  LOP3.LUT R28, R14, R27, RZ, 0xc0, !PT ;  /* 0x0000001b0e1c7212 */ /* 0x000fe200078ec0ff */
[----:B------:R-:W-:Y:S02]  /*acf0*/  IMAD.MOV R18, RZ, RZ, -R18 ;  /* 0x000000ffff127224 */ /* 0x000fe400078e0a12 */
[----:B------:R-:W-:Y:S01]  /*ad00*/  IMAD.MOV R8, RZ, RZ, -R5 ;  /* 0x000000ffff087224 */ /* 0x000fe200078e0a05 */
[----:B------:R-:W-:Y:S01]  /*ad10*/  LOP3.LUT R16, R16, R9, RZ, 0xc0, !PT ;  /* 0x0000000910107212 */ /* 0x000fe200078ec0ff */
[----:B------:R-:W-:Y:S02]  /*ad20*/  IMAD R28, R26, R5, R28 ;  /* 0x000000051a1c7224 */ /* 0x000fe400078e021c */
[----:B------:R-:W-:Y:S02]  /*ad30*/  @P3 IMAD R25, R23, R18, R24 ;  /* 0x0000001217193224 */ /* 0x000fe400078e0218 */
[----:B---3--:R-:W-:-:S02]  /*ad40*/  IMAD R5, R8, R32, R19 ;  /* 0x0000002008057224 */ /* 0x008fc400078e0213 */
[----:B------:R-:W-:Y:S02]  /*ad50*/  IMAD R28, R28, R33, R25 ;  /* 0x000000211c1c7224 */ /* 0x000fe400078e0219 */
[----:B------:R-:W-:Y:S02]  /*ad60*/  IMAD R5, R5, R22, R16 ;  /* 0x0000001605057224 */ /* 0x000fe400078e0210 */
[----:B------:R-:W-:-:S03]  /*ad70*/  IMAD.MOV.U32 R8, RZ, RZ, 0x1 ;  /* 0x00000001ff087424 */ /* 0x000fc600078e00ff */
[----:B------:R-:W-:Y:S02]  /*ad80*/  SEL R9, R5, R28, !P3 ;  /* 0x0000001c05097207 */ /* 0x000fe40005800000 */
[----:B------:R-:W-:Y:S01]  /*ad90*/  SEL R28, R28, R5, !P3 ;  /* 0x000000051c1c7207 */ /* 0x000fe20005800000 */
[----:B------:R-:W-:-:S07]  /*ada0*/  IMAD.MOV.U32 R5, RZ, RZ, R17 ;  /* 0x000000ffff057224 */ /* 0x000fce00078e0011 */
.L_x_232:
[----:B------:R-:W-:Y:S01]  /*adb0*/  LOP3.LUT P0, RZ, R8, 0xff, RZ, 0xc0, !PT ;  /* 0x000000ff08ff7812 */ /* 0x000fe2000780c0ff */
[----:B------:R-:W-:-:S12]  /*adc0*/  IMAD.MOV.U32 R8, RZ, RZ, R28 ;  /* 0x000000ffff087224 */ /* 0x000fd800078e001c */
[----:B------:R-:W-:Y:S05]  /*add0*/  @P0 BRA `(.L_x_235) ;  /* 0xffffff64000c0947 */ /* 0x000fea000383ffff */
[----:B------:R-:W-:Y:S05]  /*ade0*/  EXIT ;  /* 0x000000000000794d */ /* 0x000fea0003800000 */
.L_x_7:
[----:B0-----:R-:W-:Y:S01]  /*adf0*/  ULDC.64 UR4, c[0x0][0x650] ;  /* 0x0001940000047ab9 */ /* 0x001fe20000000a00 */
        /* <DEDUP_REMOVED lines=25> */
.L_x_237:
[----:B------:R-:W0:Y:S01]  /*af90*/  LDC.64 R26, c[0x0][0x640] ;  /* 0x00019000ff1a7b82 */ /* 0x000e220000000a00 */
[-CC-:B------:R-:W-:Y:S02]  /*afa0*/  SHF.R.U64 R19, R14, R20.reuse, R15.reuse ;  /* 0x000000140e137219 */ /* 0x180fe4000000120f */
[----:B------:R-:W-:Y:S02]  /*afb0*/  SHF.R.U32.HI R6, RZ, R20, R15 ;  /* 0x00000014ff067219 */ /* 0x000fe4000001160f */
[----:B------:R-:W-:-:S03]  /*afc0*/  IADD3 R9, P0, RZ, -R19, RZ ;  /* 0x80000013ff097210 */ /* 0x000fc60007f1e0ff */
[----:B------:R-:W1:Y:S02]  /*afd0*/  LDC R14, c[0x0][0x618] ;  /* 0x00018600ff0e7b82 */ /* 0x000e640000000800 */
[----:B------:R-:W-:-:S04]  /*afe0*/  IMAD.X R7, RZ, RZ, ~R6, P0 ;  /* 0x000000ffff077224 */ /* 0x000fc800000e0e06 */
[-C--:B------:R-:W-:Y:S02]  /*aff0*/  IMAD R8, R7, R22.reuse, RZ ;  /* 0x0000001607087224 */ /* 0x080fe400078e02ff */
[----:B------:R-:W2:Y:S01]  /*b000*/  LDC R20, c[0x0][0x608] ;  /* 0x00018200ff147b82 */ /* 0x000ea20000000800 */
[----:B------:R-:W-:-:S04]  /*b010*/  IMAD.WIDE.U32 R6, R9, R22, R2 ;  /* 0x0000001609067225 */ /* 0x000fc800078e0002 */
[----:B------:R-:W-:Y:S02]  /*b020*/  IMAD R9, R9, R23, R8 ;  /* 0x0000001709097224 */ /* 0x000fe400078e0208 */
[----:B------:R-:W-:Y:S01]  /*b030*/  IMAD.MOV.U32 R8, RZ, RZ, -0x1 ;  /* 0xffffffffff087424 */ /* 0x000fe200078e00ff */
[----:B------:R-:W3:Y:S01]  /*b040*/  LDC R25, c[0x0][0x658] ;  /* 0x00019600ff197b82 */ /* 0x000ee20000000800 */
[----:B------:R-:W-:Y:S01]  /*b050*/  IMAD.IADD R7, R7, 0x1, R9 ;  /* 0x0000000107077824 */ /* 0x000fe200078e0209 */
[----:B0-----:R-:W-:-:S04]  /*b060*/  ISETP.NE.U32.AND P0, PT, R26, RZ, PT ;  /* 0x000000ff1a00720c */ /* 0x001fc80003f05070 */
[----:B------:R-:W-:Y:S02]  /*b070*/  ISETP.NE.AND.EX P0, PT, R27, RZ, PT, P0 ;  /* 0x000000ff1b00720c */ /* 0x000fe40003f05300 */
[----:B------:R-:W0:Y:S01]  /*b080*/  LDC R22, c[0x0][0x600] ;  /* 0x00018000ff167b82 */ /* 0x000e220000000800 */
[-CC-:B-1----:R-:W-:Y:S02]  /*b090*/  SHF.R.U64 R16, R6, R14.reuse, R7.reuse ;  /* 0x0000000e06107219 */ /* 0x182fe40000001207 */
[----:B------:R-:W-:-:S05]  /*b0a0*/  SHF.R.U32.HI R7, RZ, R14, R7 ;  /* 0x0000000eff077219 */ /* 0x000fca0000011607 */
[----:B------:R-:W1:Y:S01]  /*b0b0*/  LDC R24, c[0x0][0x648] ;  /* 0x00019200ff187b82 */ /* 0x000e620000000800 */
[-CC-:B--2---:R-:W-:Y:S02]  /*b0c0*/  SHF.R.U64 R21, R16, R20.reuse, R7.reuse ;  /* 0x0000001410157219 */ /* 0x184fe40000001207 */
[----:B------:R-:W-:Y:S01]  /*b0d0*/  SHF.R.U32.HI R6, RZ, R20, R7 ;  /* 0x00000014ff067219 */ /* 0x000fe20000011607 */
[----:B------:R-:W-:-:S04]  /*b0e0*/  IMAD.MOV.U32 R20, RZ, RZ, 0x1 ;  /* 0x00000001ff147424 */ /* 0x000fc800078e00ff */
        /* <DEDUP_REMOVED lines=18> */
.L_x_238:
[----:B-1----:R-:W-:Y:S01]  /*b210*/  SHF.R.U64 R7, R6, R24, R7 ;  /* 0x0000001806077219 */ /* 0x002fe20000001207 */
[----:B0-----:R-:W-:Y:S01]  /*b220*/  VIADD R9, R22, 0xffffffff ;  /* 0xffffffff16097836 */ /* 0x001fe20000000000 */
[----:B------:R-:W-:Y:S01]  /*b230*/  SHF.L.U32 R20, R20, R25, RZ ;  /* 0x0000001914147219 */ /* 0x000fe200000006ff */
[----:B------:R-:W-:Y:S01]  /*b240*/  @P3 IMAD R12, R13, R18, R10 ;  /* 0x000000120d0c3224 */ /* 0x000fe200078e020a */
[----:B------:R-:W-:Y:S01]  /*b250*/  LOP3.LUT R6, R21, R30, RZ, 0xc0, !PT ;  /* 0x0000001e15067212 */ /* 0x000fe200078ec0ff */
[----:B------:R-:W-:Y:S01]  /*b260*/  IMAD.MOV R8, RZ, RZ, -R7 ;  /* 0x000000ffff087224 */ /* 0x000fe200078e0a07 */
[----:B------:R-:W-:Y:S01]  /*b270*/  LOP3.LUT R9, R16, R9, RZ, 0xc0, !PT ;  /* 0x0000000910097212 */ /* 0x000fe200078ec0ff */
[----:B------:R-:W-:Y:S02]  /*b280*/  IMAD.MOV.U32 R16, RZ, RZ, R19 ;  /* 0x000000ffff107224 */ /* 0x000fe400078e0013 */
[----:B------:R-:W-:Y:S02]  /*b290*/  IMAD R7, R20, R7, R6 ;  /* 0x0000000714077224 */ /* 0x000fe400078e0206 */
[----:B--2---:R-:W-:-:S02]  /*b2a0*/  IMAD R6, R8, R28, R23 ;  /* 0x0000001c08067224 */ /* 0x004fc400078e0217 */
[----:B------:R-:W-:Y:S02]  /*b2b0*/  IMAD.MOV.U32 R8, RZ, RZ, 0x1 ;  /* 0x00000001ff087424 */ /* 0x000fe400078e00ff */
[----:B---3--:R-:W-:Y:S02]  /*b2c0*/  IMAD R7, R7, R29, R12 ;  /* 0x0000001d07077224 */ /* 0x008fe400078e020c */
[----:B------:R-:W-:Y:S01]  /*b2d0*/  IMAD R10, R6, R22, R9 ;  /* 0x00000016060a7224 */ /* 0x000fe200078e0209 */
[----:B------:R-:W-:-:S04]  /*b2e0*/  PRMT R6, R8, 0x7610, R6 ;  /* 0x0000761008067816 */ /* 0x000fc80000000006 */
[----:B------:R-:W-:Y:S02]  /*b2f0*/  SEL R8, R10, R7, !P3 ;  /* 0x000000070a087207 */ /* 0x000fe40005800000 */
[----:B------:R-:W-:-:S07]  /*b300*/  SEL R7, R7, R10, !P3 ;  /* 0x0000000a07077207 */ /* 0x000fce0005800000 */
.L_x_236:
[----:B------:R-:W-:-:S08]  /*b310*/  NOP ;  /* 0x0000000000007918 */ /* 0x000fd00000000000 */
[----:B------:R-:W0:-:S00]  /*b320*/  USETMAXREG.DEALLOC.CTAPOOL 0x28 ;  /* 0x00000028000079c8 */ /* 0x000e0000080e0500 */
[----:B0-----:R-:W-:-:S13]  /*b330*/  ISETP.NE.AND P0, PT, R5, RZ, PT ;  /* 0x000000ff0500720c */ /* 0x001fda0003f05270 */
[----:B------:R-:W-:Y:S05]  /*b340*/  @P0 EXIT ;  /* 0x000000000000094d */ /* 0x000fea0003800000 */
[----:B------:R-:W-:Y:S01]  /*b350*/  LOP3.LUT P0, RZ, R6, 0xff, RZ, 0xc0, !PT ;  /* 0x000000ff06ff7812 */ /* 0x000fe2000780c0ff */
[----:B------:R-:W-:Y:S02]  /*b360*/  IMAD.MOV.U32 R5, RZ, RZ, 0x1 ;  /* 0x00000001ff057424 */ /* 0x000fe400078e00ff */
[----:B------:R-:W-:-:S10]  /*b370*/  IMAD.MOV.U32 R17, RZ, RZ, RZ ;  /* 0x000000ffff117224 */ /* 0x000fd400078e00ff */
[----:B------:R-:W-:Y:S05]  /*b380*/  @!P0 BRA `(.L_x_239) ;  /* 0x0000000c00308947 */ /* 0x000fea0003800000 */
[----:B------:R-:W0:Y:S01]  /*b390*/  LDC R5, c[0x0][0x28c] ;  /* 0x0000a300ff057b82 */ /* 0x000e220000000800 */
[----:B------:R-:W1:Y:S01]  /*b3a0*/  S2R R11, SR_CgaCtaId ;  /* 0x00000000000b7919 */ /* 0x000e620000008800 */
[----:B------:R-:W-:Y:S01]  /*b3b0*/  ULDC UR5, c[0x0][0x600] ;  /* 0x0001800000057ab9 */ /* 0x000fe20000000800 */
[----:B------:R-:W-:Y:S01]  /*b3c0*/  ULDC UR4, c[0x0][0xc] ;  /* 0x0000030000047ab9 */ /* 0x000fe20000000800 */
[----:B------:R-:W-:Y:S01]  /*b3d0*/  UIADD3 UR16, UR5, -0x1, URZ ;  /* 0xffffffff05107890 */ /* 0x000fe2000fffe03f */
[----:B------:R-:W-:Y:S01]  /*b3e0*/  BSSY B0, `(.L_x_239) ;  /* 0x00000c6000007945 */ /* 0x000fe20003800000 */
[----:B------:R-:W-:Y:S01]  /*b3f0*/  ULDC UR6, c[0x0][0x658] ;  /* 0x0001960000067ab9 */ /* 0x000fe20000000800 */
[----:B------:R-:W-:Y:S01]  /*b400*/  ULDC UR5, c[0x0][0x10] ;  /* 0x0000040000057ab9 */ /* 0x000fe20000000800 */
[----:B------:R-:W-:Y:S01]  /*b410*/  UMOV UR7, 0xffffffff ;  /* 0xffffffff00077882 */ /* 0x000fe20000000000 */
[----:B------:R-:W-:Y:S01]  /*b420*/  UMOV UR8, 0x1 ;  /* 0x0000000100087882 */ /* 0x000fe20000000000 */
[----:B------:R-:W-:Y:S01]  /*b430*/  UIMAD.WIDE.U32 UR4, UR4, UR5, URZ ;  /* 0x00000005040472a5 */ /* 0x000fe2000f8e003f */
[----:B------:R-:W-:Y:S01]  /*b440*/  IMAD.MOV.U32 R14, RZ, RZ, 0x1 ;  /* 0x00000001ff0e7424 */ /* 0x000fe200078e00ff */
[----:B------:R-:W-:Y:S01]  /*b450*/  USHF.L.U32 UR7, UR7, UR6, URZ ;  /* 0x0000000607077299 */ /* 0x000fe2000800063f */
[----:B------:R-:W-:Y:S01]  /*b460*/  LOP3.LUT R15, R4, 0x2, RZ, 0xfc, !PT ;  /* 0x00000002040f7812 */ /* 0x000fe200078efcff */
[----:B------:R-:W-:Y:S01]  /*b470*/  USHF.L.U32 UR18, UR8, UR6, URZ ;  /* 0x0000000608127299 */ /* 0x000fe2000800063f */
[----:B------:R-:W-:Y:S01]  /*b480*/  IMAD.MOV.U32 R17, RZ, RZ, RZ ;  /* 0x000000ffff117224 */ /* 0x000fe200078e00ff */
[----:B------:R-:W-:Y:S01]  /*b490*/  ULOP3.LUT UR17, URZ, UR7, URZ, 0x33, !UPT ;  /* 0x000000073f117292 */ /* 0x000fe2000f8e333f */
[----:B------:R-:W-:Y:S01]  /*b4a0*/  ULDC UR6, c[0x0][0x14] ;  /* 0x0000050000067ab9 */ /* 0x000fe20000000800 */
[----:B------:R-:W-:Y:S01]  /*b4b0*/  ULDC.64 UR22, c[0x0][0x198] ;  /* 0x0000660000167ab9 */ /* 0x000fe20000000a00 */
[----:B------:R-:W-:-:S02]  /*b4c0*/  UIMAD.WIDE.U32 UR20, UR4, UR6, URZ ;  /* 0x00000006041472a5 */ /* 0x000fc4000f8e003f */
[----:B------:R-:W-:Y:S01]  /*b4d0*/  UIMAD UR13, UR5, UR6, URZ ;  /* 0x00000006050d72a4 */ /* 0x000fe2000f8e023f */
[----:B0-----:R-:W-:-:S03]  /*b4e0*/  VIADD R5, R5, 0x7f ;  /* 0x0000007f05057836 */ /* 0x001fc60000000000 */
[----:B------:R-:W-:Y:S02]  /*b4f0*/  UIADD3 UR13, UR21, UR13, URZ ;  /* 0x0000000d150d7290 */ /* 0x000fe4000fffe03f */
[----:B------:R-:W-:-:S04]  /*b500*/  SHF.R.S32.HI R6, RZ, 0x1f, R5 ;  /* 0x0000001fff067819 */ /* 0x000fc80000011405 */
[----:B------:R-:W-:Y:S01]  /*b510*/  LEA.HI R6, R6, R5, RZ, 0x7 ;  /* 0x0000000506067211 */ /* 0x000fe200078f38ff */
[----:B------:R-:W-:Y:S01]  /*b520*/  IMAD.MOV.U32 R5, RZ, RZ, 0x1 ;  /* 0x00000001ff057424 */ /* 0x000fe200078e00ff */
[----:B-1----:R-:W-:Y:S02]  /*b530*/  LOP3.LUT R11, R11, 0x1, RZ, 0xc0, !PT ;  /* 0x000000010b0b7812 */ /* 0x002fe400078ec0ff */
[----:B------:R-:W-:-:S05]  /*b540*/  SHF.R.S32.HI R10, RZ, 0x7, R6 ;  /* 0x00000007ff0a7819 */ /* 0x000fca0000011406 */
[----:B------:R-:W-:-:S07]  /*b550*/  VIADD R12, R10, 0x1 ;  /* 0x000000010a0c7836 */ /* 0x000fce0000000000 */
.L_x_250:
[----:B------:R-:W-:-:S03]  /*b560*/  UMOV UR4, 0xffffffff ;  /* 0xffffffff00047882 */ /* 0x000fc60000000000 */
[----:B------:R-:W-:Y:S05]  /*b570*/  BRA.DIV UR4, `(.L_x_240) ;  /* 0x0000000e04ec7947 */ /* 0x000fea000b800000 */
[----:B------:R-:W-:-:S13]  /*b580*/  ELECT P0, URZ, PT ;  /* 0x00000000003f782f */ /* 0x000fda0003800000 */
.L_x_263:
[----:B------:R-:W0:Y:S01]  /*b590*/  LDC R6, c[0x0][0x28c] ;  /* 0x0000a300ff067b82 */ /* 0x000e220000000800 */
[----:B------:R-:W-:Y:S01]  /*b5a0*/  BSSY B1, `(.L_x_241) ;  /* 0x0000039000017945 */ /* 0x000fe20003800000 */
[----:B0-----:R-:W-:-:S13]  /*b5b0*/  ISETP.LT.OR P0, PT, R6, 0x1, !P0 ;  /* 0x000000010600780c */ /* 0x001fda0004701670 */
[----:B------:R-:W-:Y:S05]  /*b5c0*/  @P0 BRA `(.L_x_242) ;  /* 0x0000000000d80947 */ /* 0x000fea0003800000 */
[----:B------:R-:W-:Y:S02]  /*b5d0*/  IMAD R9, R8, 0x2, R11 ;  /* 0x0000000208097824 */ /* 0x000fe400078e020b */
[----:B------:R-:W-:Y:S02]  /*b5e0*/  IMAD R20, R7, 0xc0, RZ ;  /* 0x000000c007147824 */ /* 0x000fe400078e02ff */
[----:B------:R-:W-:Y:S02]  /*b5f0*/  IMAD.MOV.U32 R22, RZ, RZ, RZ ;  /* 0x000000ffff167224 */ /* 0x000fe400078e00ff */
[----:B------:R-:W-:Y:S02]  /*b600*/  IMAD.MOV.U32 R6, RZ, RZ, R12 ;  /* 0x000000ffff067224 */ /* 0x000fe400078e000c */
[----:B------:R-:W-:Y:S02]  /*b610*/  IMAD.MOV.U32 R7, RZ, RZ, R5 ;  /* 0x000000ffff077224 */ /* 0x000fe400078e0005 */
[----:B------:R-:W-:-:S02]  /*b620*/  IMAD.MOV.U32 R8, RZ, RZ, R17 ;  /* 0x000000ffff087224 */ /* 0x000fc400078e0011 */
[----:B------:R-:W-:-:S07]  /*b630*/  IMAD R19, R9, 0x30, RZ ;  /* 0x0000003009137824 */ /* 0x000fce00078e02ff */
.L_x_245:
[----:B------:R-:W0:Y:S01]  /*b640*/  S2R R18, SR_CgaCtaId ;  /* 0x0000000000127919 */ /* 0x000e220000008800 */
[----:B------:R-:W-:Y:S02]  /*b650*/  MOV R9, 0x400 ;  /* 0x0000040000097802 */ /* 0x000fe40000000f00 */
[----:B------:R-:W-:-:S13]  /*b660*/  LOP3.LUT P1, RZ, R0, 0x7f, RZ, 0xc0, !PT ;  /* 0x0000007f00ff7812 */ /* 0x000fda000782c0ff */
[----:B------:R-:W1:Y:S01]  /*b670*/  @!P1 LDC R13, c[0x0][0x500] ;  /* 0x00014000ff0d9b82 */ /* 0x000e620000000800 */
[----:B0-----:R-:W-:Y:S02]  /*b680*/  LEA R21, R18, R9, 0x18 ;  /* 0x0000000912157211 */ /* 0x001fe400078ec0ff */
[----:B------:R-:W-:-:S03]  /*b690*/  SHF.L.U32 R9, R7, 0x1f, RZ ;  /* 0x0000001f07097819 */ /* 0x000fc600000006ff */
[----:B------:R-:W-:-:S04]  /*b6a0*/  IMAD R18, R8, 0x8, R21 ;  /* 0x0000000808127824 */ /* 0x000fc800078e0215 */
[----:B------:R-:W0:Y:S02]  /*b6b0*/  SYNCS.PHASECHK.TRANS64.TRYWAIT P0, [R18+URZ+0x30], R9 ;  /* 0x00003009120075a7 */ /* 0x000e24000800017f */
[----:B01----:R-:W-:Y:S05]  /*b6c0*/  @!P0 BRA `(.L_x_243) ;  /* 0x0000000c00b88947 */ /* 0x003fea0003800000 */
.L_x_264:
[----:B0-----:R-:W-:Y:S01]  /*b6d0*/  PRMT R9, R15, 0x9910, RZ ;  /* 0x000099100f097816 */ /* 0x001fe200000000ff */
[----:B------:R0:W-:Y:S03]  /*b6e0*/  @!P1 SYNCS.ARRIVE.TRANS64 RZ, [R18+URZ], R13 ;  /* 0x0000000d12ff99a7 */ /* 0x0001e6000800003f */
[----:B------:R-:W-:-:S13]  /*b6f0*/  ISETP.NE.AND P0, PT, R9, 0x2, PT ;  /* 0x000000020900780c */ /* 0x000fda0003f05270 */
[----:B0-----:R-:W-:Y:S05]  /*b700*/  @P0 BRA `(.L_x_244) ;  /* 0x0000000000040947 */ /* 0x001fea0003800000 */
[----:B------:R-:W-:Y:S01]  /*b710*/  BPT.TRAP 0x1 ;  /* 0x000000040000795c */ /* 0x000fe20000300000 */
.L_x_244:
[----:B------:R-:W-:Y:S01]  /*b720*/  IMAD R9, R8, 0x2, R11 ;  /* 0x0000000208097824 */ /* 0x000fe200078e020b */
[----:B------:R-:W-:Y:S01]  /*b730*/  R2UR UR9, R18 ;  /* 0x00000000120972ca */ /* 0x000fe200000e0000 */
[--C-:B------:R-:W-:Y:S01]  /*b740*/  IMAD R13, R8, 0x6000, R21.reuse ;  /* 0x00006000080d7824 */ /* 0x100fe200078e0215 */
[----:B------:R-:W-:Y:S01]  /*b750*/  UIADD3 UR4, UP0, UR22, 0xf0, URZ ;  /* 0x000000f016047890 */ /* 0x000fe2000ff1e03f */
[----:B------:R-:W-:Y:S01]  /*b760*/  IMAD R9, R9, 0x1800, R21 ;  /* 0x0000180009097824 */ /* 0x000fe200078e0215 */
[----:B------:R-:W-:Y:S01]  /*b770*/  R2UR UR11, R20 ;  /* 0x00000000140b72ca */ /* 0x000fe200000e0000 */
[----:B------:R-:W-:Y:S01]  /*b780*/  VIADD R6, R6, 0xffffffff ;  /* 0xffffffff06067836 */ /* 0x000fe20000000000 */
[----:B------:R-:W-:Y:S01]  /*b790*/  R2UR UR5, R13 ;  /* 0x000000000d0572ca */ /* 0x000fe200000e0000 */
[----:B------:R-:W-:Y:S01]  /*b7a0*/  UIADD3 UR24, UP1, UR22, 0x1f0, URZ ;  /* 0x000001f016187890 */ /* 0x000fe2000ff3e03f */
[----:B------:R-:W-:Y:S01]  /*b7b0*/  R2UR UR8, R9 ;  /* 0x00000000090872ca */ /* 0x000fe200000e0000 */
[----:B------:R-:W-:Y:S01]  /*b7c0*/  VIADD R8, R8, 0x1 ;  /* 0x0000000108087836 */ /* 0x000fe20000000000 */
[----:B------:R-:W-:Y:S01]  /*b7d0*/  R2UR UR10, R22 ;  /* 0x00000000160a72ca */ /* 0x000fe200000e0000 */
[----:B------:R-:W-:Y:S01]  /*b7e0*/  UIADD3.X UR25, URZ, UR23, URZ, UP1, !UPT ;  /* 0x000000173f197290 */ /* 0x000fe20008ffe43f */
[----:B------:R-:W-:Y:S01]  /*b7f0*/  R2UR UR12, R16 ;  /* 0x00000000100c72ca */ /* 0x000fe200000e0000 */
[----:B------:R-:W-:Y:S01]  /*b800*/  UMOV UR6, 0x0 ;  /* 0x0000000000067882 */ /* 0x000fe20000000000 */
[----:B------:R-:W-:Y:S01]  /*b810*/  R2UR UR19, R19 ;  /* 0x00000000131372ca */ /* 0x000fe200000e0000 */
[----:B------:R-:W-:Y:S01]  /*b820*/  UMOV UR7, 0x10000000 ;  /* 0x1000000000077882 */ /* 0x000fe20000000000 */
[----:B------:R-:W-:Y:S01]  /*b830*/  ISETP.GT.AND P1, PT, R6, 0x1, PT ;  /* 0x000000010600780c */ /* 0x000fe20003f24270 */
[----:B------:R-:W-:Y:S01]  /*b840*/  UMOV UR26, 0x30000 ;  /* 0x00030000001a7882 */ /* 0x000fe20000000000 */
[----:B------:R-:W-:Y:S01]  /*b850*/  ISETP.NE.AND P0, PT, R8, 0x6, PT ;  /* 0x000000060800780c */ /* 0x000fe20003f05270 */
[----:B------:R-:W-:Y:S01]  /*b860*/  UIADD3 UR14, UR5, 0x180, URZ ;  /* 0x00000180050e7890 */ /* 0x000fe2000fffe03f */
[----:B------:R-:W-:Y:S01]  /*b870*/  VIADD R22, R22, 0x80 ;  /* 0x0000008016167836 */ /* 0x000fe20000000000 */
[----:B------:R-:W-:Y:S01]  /*b880*/  UIADD3.X UR5, URZ, UR23, URZ, UP0, !UPT ;  /* 0x000000173f057290 */ /* 0x000fe200087fe43f */
[----:B------:R-:W-:Y:S01]  /*b890*/  SEL R18, RZ, 0x1, P0 ;  /* 0x00000001ff127807 */ /* 0x000fe20000000000 */
[----:B------:R-:W-:Y:S01]  /*b8a0*/  UIADD3 UR15, UR8, 0x24180, URZ ;  /* 0x00024180080f7890 */ /* 0x000fe2000fffe03f */
[----:B------:R-:W-:-:S02]  /*b8b0*/  SEL R8, R8, RZ, P0 ;  /* 0x000000ff08087207 */ /* 0x000fc40000000000 */
[----:B------:R-:W-:Y:S01]  /*b8c0*/  UMOV UR8, UR14 ;  /* 0x0000000e00087c82 */ /* 0x000fe20008000000 */
[----:B------:R-:W-:-:S03]  /*b8d0*/  LOP3.LUT R7, R7, R18, RZ, 0x3c, !PT ;  /* 0x0000001207077212 */ /* 0x000fc600078e3cff */
[----:B------:R0:W-:Y:S02]  /*b8e0*/  UTMALDG.3D [UR8], [UR4], desc[UR6] ;  /* 0x00000608040075b4 */ /* 0x0001e40008011000 */
[----:B0-----:R-:W-:Y:S01]  /*b8f0*/  UMOV UR8, UR15 ;  /* 0x0000000f00087c82 */ /* 0x001fe20008000000 */
[----:B------:R-:W-:Y:S02]  /*b900*/  UMOV UR11, UR19 ;  /* 0x00000013000b7c82 */ /* 0x000fe40008000000 */
[----:B------:R0:W-:Y:S02]  /*b910*/  UTMALDG.3D.MULTICAST [UR8], [UR24], UR26, desc[UR6] ;  /* 0x00000608180073b4 */ /* 0x0001e4000801181a */
[----:B0-----:R-:W-:Y:S05]  /*b920*/  @P1 BRA `(.L_x_245) ;  /* 0xfffffffc00441947 */ /* 0x001fea000383ffff */
.L_x_242:
[----:B------:R-:W-:Y:S05]  /*b930*/  BSYNC B1 ;  /* 0x0000000000017941 */ /* 0x000fea0003800000 */
.L_x_241:
[----:B------:R-:W-:Y:S01]  /*b940*/  LOP3.LUT P1, RZ, R14, 0xff, RZ, 0xc0, !PT ;  /* 0x000000ff0eff7812 */ /* 0x000fe2000782c0ff */
[C---:B------:R-:W-:Y:S01]  /*b950*/  IMAD.IADD R17, R10.reuse, 0x1, R17 ;  /* 0x000000010a117824 */ /* 0x040fe200078e0211 */
[----:B------:R-:W-:Y:S01]  /*b960*/  ULDC.64 UR4, c[0x0][0x650] ;  /* 0x0001940000047ab9 */ /* 0x000fe20000000a00 */
[C---:B------:R-:W-:Y:S01]  /*b970*/  ISETP.GE.U32.AND P2, PT, R10.reuse, 0x6, PT ;  /* 0x000000060a00780c */ /* 0x040fe20003f46070 */
[----:B------:R-:W-:Y:S01]  /*b980*/  BSSY B1, `(.L_x_246) ;  /* 0x0000069000017945 */ /* 0x000fe20003800000 */
[----:B------:R-:W-:Y:S01]  /*b990*/  IMAD.MOV.U32 R16, RZ, RZ, -0x1 ;  /* 0xffffffffff107424 */ /* 0x000fe200078e00ff */
[----:B------:R-:W-:Y:S02]  /*b9a0*/  ISETP.GT.U32.AND P0, PT, R17, 0x5, PT ;  /* 0x000000051100780c */ /* 0x000fe40003f04070 */
[----:B------:R-:W-:Y:S02]  /*b9b0*/  PRMT R14, RZ, 0x7610, R14 ;  /* 0x00007610ff0e7816 */ /* 0x000fe4000000000e */
[----:B------:R-:W-:-:S03]  /*b9c0*/  ISETP.LT.U32.AND P0, PT, R10, 0x6, P0 ;  /* 0x000000060a00780c */ /* 0x000fc60000701070 */
[----:B------:R-:W0:Y:S01]  /*b9d0*/  @P1 S2R R7, SR_CgaCtaId ;  /* 0x0000000000071919 */ /* 0x000e220000008800 */
[----:B------:R-:W-:-:S04]  /*b9e0*/  @P1 MOV R6, 0x400 ;  /* 0x0000040000061802 */ /* 0x000fc80000000f00 */
[----:B0-----:R-:W-:Y:S01]  /*b9f0*/  @P1 LEA R8, R7, R6, 0x18 ;  /* 0x0000000607081211 */ /* 0x001fe200078ec0ff */
[----:B------:R-:W-:Y:S01]  /*ba00*/  IMAD.WIDE.U32 R6, R17, -0x55555555, RZ ;  /* 0xaaaaaaab11067825 */ /* 0x000fe200078e00ff */
[----:B------:R-:W-:Y:S02]  /*ba10*/  SEL R6, RZ, 0x1, !P0 ;  /* 0x00000001ff067807 */ /* 0x000fe40004000000 */
[----:B------:R0:W-:Y:S01]  /*ba20*/  @P1 SYNCS.ARRIVE.TRANS64.A1T0 RZ, [R8+URZ+0x78], RZ ;  /* 0x000078ff08ff19a7 */ /* 0x0001e2000810003f */
[----:B------:R-:W-:Y:S02]  /*ba30*/  IADD3 R2, P1, R2, UR20, RZ ;  /* 0x0000001402027c10 */ /* 0x000fe4000ff3e0ff */
[----:B------:R-:W-:Y:S02]  /*ba40*/  LOP3.LUT R5, R5, R6, RZ, 0x3c, !PT ;  /* 0x0000000605057212 */ /* 0x000fe400078e3cff */
[----:B------:R-:W-:Y:S02]  /*ba50*/  IADD3.X R3, R3, UR13, RZ, P1, !PT ;  /* 0x0000000d03037c10 */ /* 0x000fe40008ffe4ff */
[----:B------:R-:W-:-:S02]  /*ba60*/  ISETP.GE.U32.AND P0, PT, R2, UR4, PT ;  /* 0x0000000402007c0c */ /* 0x000fc4000bf06070 */
[----:B0-----:R-:W-:Y:S01]  /*ba70*/  SHF.R.U32.HI R8, RZ, 0x2, R7 ;  /* 0x00000002ff087819 */ /* 0x001fe20000011607 */
[----:B------:R-:W-:Y:S01]  /*ba80*/  IMAD.MOV.U32 R7, RZ, RZ, -0x1 ;  /* 0xffffffffff077424 */ /* 0x000fe200078e00ff */
[----:B------:R-:W-:Y:S02]  /*ba90*/  ISETP.GE.U32.AND.EX P0, PT, R3, UR5, PT, P0 ;  /* 0x0000000503007c0c */ /* 0x000fe4000bf06100 */
[----:B------:R-:W-:Y:S01]  /*baa0*/  @P2 LOP3.LUT R5, R5, 0x1, R8, 0x78, !PT ;  /* 0x0000000105052812 */ /* 0x000fe200078e7808 */
[----:B------:R-:W-:Y:S01]  /*bab0*/  IMAD R17, R8, -0x6, R17 ;  /* 0xfffffffa08117824 */ /* 0x000fe200078e0211 */
[----:B------:R-:W-:Y:S01]  /*bac0*/  PRMT R6, RZ, 0x7610, R6 ;  /* 0x00007610ff067816 */ /* 0x000fe20000000006 */
[----:B------:R-:W-:-:S08]  /*bad0*/  IMAD.MOV.U32 R8, RZ, RZ, -0x1 ;  /* 0xffffffffff087424 */ /* 0x000fd000078e00ff */
[----:B------:R-:W-:Y:S05]  /*bae0*/  @P0 BRA `(.L_x_247) ;  /* 0x0000000400480947 */ /* 0x000fea0003800000 */
[----:B------:R-:W0:Y:S01]  /*baf0*/  S2R R18, SR_CTAID.X ;  /* 0x0000000000127919 */ /* 0x000e220000002500 */
[----:B------:R-:W-:Y:S01]  /*bb00*/  ULDC.64 UR4, c[0x0][0x628] ;  /* 0x00018a0000047ab9 */ /* 0x000fe20000000a00 */
[----:B------:R-:W1:Y:S01]  /*bb10*/  LDC R19, c[0x0][0x144] ;  /* 0x00005100ff137b82 */ /* 0x000e620000000800 */
[----:B------:R-:W-:Y:S01]  /*bb20*/  ISETP.NE.U32.AND P0, PT, RZ, UR4, PT ;  /* 0x00000004ff007c0c */ /* 0x000fe2000bf05070 */
[----:B------:R-:W2:Y:S01]  /*bb30*/  S2R R13, SR_CTAID.Y ;  /* 0x00000000000d7919 */ /* 0x000ea20000002600 */
[----:B------:R-:W-:Y:S01]  /*bb40*/  ULDC UR7, c[0x0][0x630] ;  /* 0x00018c0000077ab9 */ /* 0x000fe20000000800 */
[----:B------:R-:W-:Y:S01]  /*bb50*/  ULDC UR8, c[0x0][0x150] ;  /* 0x0000540000087ab9 */ /* 0x000fe20000000800 */
[----:B------:R-:W-:Y:S01]  /*bb60*/  ISETP.NE.AND.EX P0, PT, RZ, UR5, PT, P0 ;  /* 0x00000005ff007c0c */ /* 0x000fe2000bf05300 */
[----:B------:R-:W-:Y:S02]  /*bb70*/  IMAD.MOV.U32 R6, RZ, RZ, R2 ;  /* 0x000000ffff067224 */ /* 0x000fe400078e0002 */
[----:B------:R-:W-:Y:S01]  /*bb80*/  IMAD.MOV.U32 R7, RZ, RZ, R3 ;  /* 0x000000ffff077224 */ /* 0x000fe200078e0003 */
[----:B0-----:R-:W-:-:S09]  /*bb90*/  I2FP.F32.U32 R20, R18 ;  /* 0x0000001200147245 */ /* 0x001fd20000201000 */
[----:B------:R-:W-:Y:S05]  /*bba0*/  @!P0 BRA `(.L_x_248) ;  /* 0x0000000000288947 */ /* 0x000fea0003800000 */
[----:B------:R-:W-:Y:S02]  /*bbb0*/  ULDC UR6, c[0x0][0x634] ;  /* 0x00018d0000067ab9 */ /* 0x000fe40000000800 */
[----:B------:R-:W-:-:S05]  /*bbc0*/  IADD3 R7, P0, R2, UR6, RZ ;  /* 0x0000000602077c10 */ /* 0x000fca000ff1e0ff */
[----:B------:R-:W-:-:S04]  /*bbd0*/  IMAD.X R21, RZ, RZ, R3, P0 ;  /* 0x000000ffff157224 */ /* 0x000fc800000e0603 */
[----:B------:R-:W-:-:S04]  /*bbe0*/  IMAD.WIDE.U32 R8, R21, UR4, RZ ;  /* 0x0000000415087c25 */ /* 0x000fc8000f8e00ff */
[----:B------:R-:W-:-:S04]  /*bbf0*/  IMAD.WIDE.U32 R8, P0, R7, UR5, R8 ;  /* 0x0000000507087c25 */ /* 0x000fc8000f800008 */
[----:B------:R-:W-:-:S04]  /*bc00*/  IMAD.WIDE.U32 R6, R7, UR4, RZ ;  /* 0x0000000407067c25 */ /* 0x000fc8000f8e00ff */
[----:B------:R-:W-:Y:S01]  /*bc10*/  IMAD.MOV.U32 R6, RZ, RZ, R9 ;  /* 0x000000ffff067224 */ /* 0x000fe200078e0009 */
[----:B------:R-:W-:Y:S01]  /*bc20*/  IADD3 RZ, P1, R7, R8, RZ ;  /* 0x0000000807ff7210 */ /* 0x000fe20007f3e0ff */
[----:B------:R-:W-:-:S04]  /*bc30*/  IMAD.X R7, RZ, RZ, RZ, P0 ;  /* 0x000000ffff077224 */ /* 0x000fc800000e06ff */
[----:B------:R-:W-:-:S08]  /*bc40*/  IMAD.WIDE.U32.X R6, R21, UR5, R6, P1 ;  /* 0x0000000515067c25 */ /* 0x000fd000088e0406 */
.L_x_248:
[----:B------:R-:W-:Y:S01]  /*bc50*/  FMUL R20, R20, UR8 ;  /* 0x0000000814147c20 */ /* 0x000fe20008400000 */
[--C-:B------:R-:W-:Y:S01]  /*bc60*/  SHF.R.U64 R16, R6, UR7, R7.reuse ;  /* 0x0000000706107c19 */ /* 0x100fe20008001207 */
[----:B------:R-:W-:Y:S01]  /*bc70*/  ULDC.64 UR4, c[0x0][0x620] ;  /* 0x0001880000047ab9 */ /* 0x000fe20000000a00 */
[----:B------:R-:W-:Y:S01]  /*bc80*/  SHF.R.U32.HI R6, RZ, UR7, R7 ;  /* 0x00000007ff067c19 */ /* 0x000fe20008011607 */
[----:B------:R-:W-:Y:S01]  /*bc90*/  ULDC.64 UR6, c[0x0][0x640] ;  /* 0x0001900000067ab9 */ /* 0x000fe20000000a00 */
[----:B------:R-:W-:Y:S01]  /*bca0*/  IADD3 R7, P0, RZ, -R16, RZ ;  /* 0x80000010ff077210 */ /* 0x000fe20007f1e0ff */
[----:B------:R-:W0:Y:S01]  /*bcb0*/  F2I.U32.TRUNC.NTZ R20, R20 ;  /* 0x0000001400147305 */ /* 0x000e22000020f000 */
[----:B------:R-:W3:Y:S03]  /*bcc0*/  LDC R22, c[0x0][0x148] ;  /* 0x00005200ff167b82 */ /* 0x000ee60000000800 */
[----:B------:R-:W-:Y:S01]  /*bcd0*/  IMAD.X R6, RZ, RZ, ~R6, P0 ;  /* 0x000000ffff067224 */ /* 0x000fe200000e0e06 */
[----:B------:R-:W-:-:S03]  /*bce0*/  ISETP.NE.U32.AND P0, PT, RZ, UR6, PT ;  /* 0x00000006ff007c0c */ /* 0x000fc6000bf05070 */
[----:B------:R-:W-:Y:S01]  /*bcf0*/  IMAD R6, R6, UR4, RZ ;  /* 0x0000000406067c24 */ /* 0x000fe2000f8e02ff */
[----:B------:R-:W-:-:S03]  /*bd00*/  ISETP.NE.AND.EX P0, PT, RZ, UR7, PT, P0 ;  /* 0x00000007ff007c0c */ /* 0x000fc6000bf05300 */
[C---:B------:R-:W-:Y:S01]  /*bd10*/  IMAD R9, R7.reuse, UR5, R6 ;  /* 0x0000000507097c24 */ /* 0x040fe2000f8e0206 */
[----:B------:R-:W-:Y:S01]  /*bd20*/  ULDC UR5, c[0x0][0x154] ;  /* 0x0000550000057ab9 */ /* 0x000fe20000000800 */
[----:B------:R-:W-:Y:S01]  /*bd30*/  IMAD.WIDE.U32 R6, R7, UR4, R2 ;  /* 0x0000000407067c25 */ /* 0x000fe2000f8e0002 */
[----:B------:R-:W-:-:S03]  /*bd40*/  ULDC UR4, c[0x0][0x618] ;  /* 0x0001860000047ab9 */ /* 0x000fc60000000800 */
[----:B0-----:R-:W-:Y:S02]  /*bd50*/  IMAD.MOV R8, RZ, RZ, -R20 ;  /* 0x000000ffff087224 */ /* 0x001fe400078e0a14 */
[----:B------:R-:W-:Y:S02]  /*bd60*/  IMAD.IADD R7, R7, 0x1, R9 ;  /* 0x0000000107077824 */ /* 0x000fe400078e0209 */
[----:B-1----:R-:W-:Y:S01]  /*bd70*/  IMAD R18, R19, R8, R18 ;  /* 0x0000000813127224 */ /* 0x002fe200078e0212 */
[----:B--2---:R-:W-:Y:S02]  /*bd80*/  I2FP.F32.U32 R8, R13 ;  /* 0x0000000d00087245 */ /* 0x004fe40000201000 */
[--C-:B------:R-:W-:Y:S02]  /*bd90*/  SHF.R.U64 R19, R6, UR4, R7.reuse ;  /* 0x0000000406137c19 */ /* 0x100fe40008001207 */
[----:B------:R-:W-:Y:S01]  /*bda0*/  SHF.R.U32.HI R6, RZ, UR4, R7 ;  /* 0x00000004ff067c19 */ /* 0x000fe20008011607 */
[----:B------:R-:W-:Y:S01]  /*bdb0*/  FMUL R8, R8, UR5 ;  /* 0x0000000508087c20 */ /* 0x000fe20008400000 */
[----:B------:R-:W-:-:S02]  /*bdc0*/  ULDC UR4, c[0x0][0x608] ;  /* 0x0001820000047ab9 */ /* 0x000fc40000000800 */
[--C-:B------:R-:W-:Y:S01]  /*bdd0*/  SHF.R.U64 R21, R19, UR4, R6.reuse ;  /* 0x0000000413157c19 */ /* 0x100fe20008001206 */
[----:B------:R0:W1:Y:S01]  /*bde0*/  F2I.U32.TRUNC.NTZ R24, R8 ;  /* 0x0000000800187305 */ /* 0x000062000020f000 */
[----:B------:R-:W-:Y:S01]  /*bdf0*/  SHF.R.U32.HI R6, RZ, UR4, R6 ;  /* 0x00000004ff067c19 */ /* 0x000fe20008011606 */
[----:B------:R-:W-:-:S03]  /*be00*/  ULDC UR4, c[0x0][0x658] ;  /* 0x0001960000047ab9 */ /* 0x000fc60000000800 */
[--C-:B------:R-:W-:Y:S02]  /*be10*/  SHF.R.U64 R20, R21, UR4, R6.reuse ;  /* 0x0000000415147c19 */ /* 0x100fe40008001206 */
[----:B------:R-:W-:-:S03]  /*be20*/  SHF.R.U32.HI R23, RZ, UR4, R6 ;  /* 0x00000004ff177c19 */ /* 0x000fc60008011606 */
[----:B------:R-:W-:Y:S02]  /*be30*/  IMAD.MOV.U32 R6, RZ, RZ, R20 ;  /* 0x000000ffff067224 */ /* 0x000fe400078e0014 */
[----:B------:R-:W-:Y:S01]  /*be40*/  IMAD.MOV.U32 R7, RZ, RZ, R23 ;  /* 0x000000ffff077224 */ /* 0x000fe200078e0017 */
[----:B0-----:R-:W-:Y:S06]  /*be50*/  @!P0 BRA `(.L_x_249) ;  /* 0x0000000000288947 */ /* 0x001fec0003800000 */
        /* <DEDUP_REMOVED lines=10> */
.L_x_249:
[----:B------:R-:W-:Y:S01]  /*bf00*/  ULDC UR4, c[0x0][0x648] ;  /* 0x0001920000047ab9 */ /* 0x000fe20000000800 */
[----:B------:R-:W-:Y:S01]  /*bf10*/  LOP3.LUT R21, R21, UR17, RZ, 0xc0, !PT ;  /* 0x0000001115157c12 */ /* 0x000fe2000f8ec0ff */
[----:B-1----:R-:W-:Y:S01]  /*bf20*/  IMAD.MOV R24, RZ, RZ, -R24 ;  /* 0x000000ffff187224 */ /* 0x002fe200078e0a18 */
[----:B------:R-:W-:Y:S01]  /*bf30*/  SHF.R.U64 R6, R6, UR4, R7 ;  /* 0x0000000406067c19 */ /* 0x000fe20008001207 */
[----:B------:R-:W-:Y:S01]  /*bf40*/  ULDC UR4, c[0x0][0x638] ;  /* 0x00018e0000047ab9 */ /* 0x000fe20000000800 */
[----:B------:R-:W-:Y:S01]  /*bf50*/  LOP3.LUT R19, R19, UR16, RZ, 0xc0, !PT ;  /* 0x0000001013137c12 */ /* 0x000fe2000f8ec0ff */
[----:B---3--:R-:W-:Y:S01]  /*bf60*/  @P3 IMAD R18, R22, R24, R13 ;  /* 0x0000001816123224 */ /* 0x008fe200078e020d */
[----:B------:R-:W-:Y:S01]  /*bf70*/  ULDC UR5, c[0x0][0x610] ;  /* 0x0001840000057ab9 */ /* 0x000fe20000000800 */
[----:B------:R-:W-:Y:S02]  /*bf80*/  IMAD.MOV R7, RZ, RZ, -R6 ;  /* 0x000000ffff077224 */ /* 0x000fe400078e0a06 */
[----:B------:R-:W-:-:S02]  /*bf90*/  IMAD R21, R6, UR18, R21 ;  /* 0x0000001206157c24 */ /* 0x000fc4000f8e0215 */
[----:B------:R-:W-:Y:S01]  /*bfa0*/  IMAD R20, R7, UR4, R20 ;  /* 0x0000000407147c24 */ /* 0x000fe2000f8e0214 */
[----:B------:R-:W-:Y:S01]  /*bfb0*/  ULDC UR4, c[0x0][0x600] ;  /* 0x0001800000047ab9 */ /* 0x000fe20000000800 */
[----:B------:R-:W-:Y:S02]  /*bfc0*/  IMAD R18, R21, UR5, R18 ;  /* 0x0000000515127c24 */ /* 0x000fe4000f8e0212 */
[----:B------:R-:W-:Y:S02]  /*bfd0*/  IMAD R7, R20, UR4, R19 ;  /* 0x0000000414077c24 */ /* 0x000fe4000f8e0213 */
[----:B------:R-:W-:-:S03]  /*bfe0*/  IMAD.MOV.U32 R6, RZ, RZ, 0x1 ;  /* 0x00000001ff067424 */ /* 0x000fc600078e00ff */
[----:B------:R-:W-:Y:S02]  /*bff0*/  SEL R8, R7, R18, !P3 ;  /* 0x0000001207087207 */ /* 0x000fe40005800000 */
[----:B------:R-:W-:-:S07]  /*c000*/  SEL R7, R18, R7, !P3 ;  /* 0x0000000712077207 */ /* 0x000fce0005800000 */
.L_x_247:
[----:B------:R-:W-:Y:S05]  /*c010*/  BSYNC B1 ;  /* 0x0000000000017941 */ /* 0x000fea0003800000 */
.L_x_246:
[----:B------:R-:W-:-:S13]  /*c020*/  LOP3.LUT P0, RZ, R6, 0xff, RZ, 0xc0, !PT ;  /* 0x000000ff06ff7812 */ /* 0x000fda000780c0ff */
[----:B------:R-:W-:Y:S05]  /*c030*/  @P0 BRA `(.L_x_250) ;  /* 0xfffffff400480947 */ /* 0x000fea000383ffff */
[----:B------:R-:W-:Y:S05]  /*c040*/  BSYNC B0 ;  /* 0x0000000000007941 */ /* 0x000fea0003800000 */
.L_x_239:
[----:B------:R-:W-:-:S03]  /*c050*/  UMOV UR4, 0xffffffff ;  /* 0xffffffff00047882 */ /* 0x000fc60000000000 */
[----:B------:R-:W-:Y:S05]  /*c060*/  BRA.DIV UR4, `(.L_x_251) ;  /* 0x0000000604647947 */ /* 0x000fea000b800000 */
[----:B------:R-:W-:-:S13]  /*c070*/  ELECT P0, URZ, PT ;  /* 0x00000000003f782f */ /* 0x000fda0003800000 */
.L_x_267:
[----:B------:R-:W-:Y:S04]  /*c080*/  BSSY B0, `(.L_x_252) ;  /* 0x000003d000007945 */ /* 0x000fe80003800000 */
[----:B------:R-:W-:Y:S05]  /*c090*/  @!P0 BRA `(.L_x_253) ;  /* 0x0000000000ec8947 */ /* 0x000fea0003800000 */
[----:B------:R-:W-:-:S04]  /*c0a0*/  LOP3.LUT R4, R4, 0x2, RZ, 0xfc, !PT ;  /* 0x0000000204047812 */ /* 0x000fc800078efcff */
[----:B------:R-:W-:-:S13]  /*c0b0*/  ISETP.NE.AND P0, PT, R4, 0x3, PT ;  /* 0x000000030400780c */ /* 0x000fda0003f05270 */
[----:B------:R-:W-:Y:S05]  /*c0c0*/  @!P0 BRA `(.L_x_254) ;  /* 0x0000000000048947 */ /* 0x000fea0003800000 */
[----:B------:R-:W-:Y:S01]  /*c0d0*/  BPT.TRAP 0x1 ;  /* 0x000000040000795c */ /* 0x000fe20000300000 */
.L_x_254:
[----:B------:R-:W0:Y:S01]  /*c0e0*/  S2R R3, SR_CgaCtaId ;  /* 0x0000000000037919 */ /* 0x000e220000008800 */
[----:B------:R-:W-:-:S04]  /*c0f0*/  MOV R0, 0x400 ;  /* 0x0000040000007802 */ /* 0x000fc80000000f00 */
[----:B0-----:R-:W-:Y:S02]  /*c100*/  LEA R0, R3, R0, 0x18 ;  /* 0x0000000003007211 */ /* 0x001fe400078ec0ff */
[----:B------:R-:W-:-:S03]  /*c110*/  SHF.L.U32 R3, R5, 0x1f, RZ ;  /* 0x0000001f05037819 */ /* 0x000fc600000006ff */
[----:B------:R-:W-:-:S04]  /*c120*/  VIADD R0, R0, 0x30 ;  /* 0x0000003000007836 */ /* 0x000fc80000000000 */
[C---:B------:R-:W-:Y:S02]  /*c130*/  IMAD R6, R17.reuse, 0x8, R0 ;  /* 0x0000000811067824 */ /* 0x040fe400078e0200 */
[----:B------:R-:W-:Y:S02]  /*c140*/  VIADD R17, R17, 0x1 ;  /* 0x0000000111117836 */ /* 0x000fe40000000000 */
[----:B------:R-:W0:Y:S03]  /*c150*/  SYNCS.PHASECHK.TRANS64.TRYWAIT P0, [R6+URZ], R3 ;  /* 0x00000003060075a7 */ /* 0x000e26000800017f */
[----:B------:R-:W-:-:S04]  /*c160*/  ISETP.NE.AND P1, PT, R17, 0x6, PT ;  /* 0x000000061100780c */ /* 0x000fc80003f25270 */
[----:B------:R-:W-:Y:S02]  /*c170*/  SEL R2, RZ, 0x1, P1 ;  /* 0x00000001ff027807 */ /* 0x000fe40000800000 */
[----:B------:R-:W-:Y:S02]  /*c180*/  SEL R17, R17, RZ, P1 ;  /* 0x000000ff11117207 */ /* 0x000fe40000800000 */
[----:B------:R-:W-:-:S03]  /*c190*/  LOP3.LUT R8, R5, R2, RZ, 0x3c, !PT ;  /* 0x0000000205087212 */ /* 0x000fc600078e3cff */
[----:B------:R-:W-:Y:S01]  /*c1a0*/  IMAD R7, R17, 0x8, R0 ;  /* 0x0000000811077824 */ /* 0x000fe200078e0200 */
[----:B------:R-:W-:Y:S01]  /*c1b0*/  SHF.L.U32 R4, R8, 0x1f, RZ ;  /* 0x0000001f08047819 */ /* 0x000fe200000006ff */
[----:B0-----:R-:W-:Y:S06]  /*c1c0*/  @!P0 BRA `(.L_x_255) ;  /* 0x00000004002c8947 */ /* 0x001fec0003800000 */
.L_x_268:
[----:B------:R-:W1:Y:S01]  /*c1d0*/  SYNCS.PHASECHK.TRANS64.TRYWAIT P0, [R7+URZ], R4 ;  /* 0x00000004070075a7 */ /* 0x000e62000800017f */
[----:B------:R-:W-:-:S05]  /*c1e0*/  VIADD R2, R17, 0x1 ;  /* 0x0000000111027836 */ /* 0x000fca0000000000 */
[----:B------:R-:W-:-:S04]  /*c1f0*/  ISETP.NE.AND P1, PT, R2, 0x6, PT ;  /* 0x000000060200780c */ /* 0x000fc80003f25270 */
[----:B0-----:R-:W-:Y:S02]  /*c200*/  SEL R3, RZ, 0x1, P1 ;  /* 0x00000001ff037807 */ /* 0x001fe40000800000 */
[----:B------:R-:W-:Y:S02]  /*c210*/  SEL R9, R2, RZ, P1 ;  /* 0x000000ff02097207 */ /* 0x000fe40000800000 */
[----:B------:R-:W-:-:S03]  /*c220*/  LOP3.LUT R8, R8, R3, RZ, 0x3c, !PT ;  /* 0x0000000308087212 */ /* 0x000fc600078e3cff */
[----:B------:R-:W-:Y:S01]  /*c230*/  IMAD R6, R9, 0x8, R0 ;  /* 0x0000000809067824 */ /* 0x000fe200078e0200 */
[----:B------:R-:W-:Y:S01]  /*c240*/  SHF.L.U32 R5, R8, 0x1f, RZ ;  /* 0x0000001f08057819 */ /* 0x000fe200000006ff */
[----:B-1----:R-:W-:Y:S06]  /*c250*/  @!P0 BRA `(.L_x_256) ;  /* 0x00000004001c8947 */ /* 0x002fec0003800000 */
.L_x_269:
[----:B------:R-:W1:Y:S01]  /*c260*/  SYNCS.PHASECHK.TRANS64.TRYWAIT P0, [R6+URZ], R5 ;  /* 0x00000005060075a7 */ /* 0x000e62000800017f */
[----:B------:R-:W-:-:S05]  /*c270*/  VIADD R2, R9, 0x1 ;  /* 0x0000000109027836 */ /* 0x000fca0000000000 */
[----:B------:R-:W-:-:S04]  /*c280*/  ISETP.NE.AND P1, PT, R2, 0x6, PT ;  /* 0x000000060200780c */ /* 0x000fc80003f25270 */
[----:B------:R-:W-:Y:S02]  /*c290*/  SEL R3, RZ, 0x1, P1 ;  /* 0x00000001ff037807 */ /* 0x000fe40000800000 */
[----:B0-----:R-:W-:Y:S02]  /*c2a0*/  SEL R7, R2, RZ, P1 ;  /* 0x000000ff02077207 */ /* 0x001fe40000800000 */
[----:B------:R-:W-:-:S03]  /*c2b0*/  LOP3.LUT R8, R8, R3, RZ, 0x3c, !PT ;  /* 0x0000000308087212 */ /* 0x000fc600078e3cff */
[----:B------:R-:W-:Y:S01]  /*c2c0*/  IMAD R9, R7, 0x8, R0 ;  /* 0x0000000807097824 */ /* 0x000fe200078e0200 */
[----:B------:R-:W-:Y:S01]  /*c2d0*/  SHF.L.U32 R4, R8, 0x1f, RZ ;  /* 0x0000001f08047819 */ /* 0x000fe200000006ff */
[----:B-1----:R-:W-:Y:S06]  /*c2e0*/  @!P0 BRA `(.L_x_257) ;  /* 0x00000004000c8947 */ /* 0x002fec0003800000 */
.L_x_270:
[----:B------:R-:W1:Y:S01]  /*c2f0*/  SYNCS.PHASECHK.TRANS64.TRYWAIT P0, [R9+URZ], R4 ;  /* 0x00000004090075a7 */ /* 0x000e62000800017f */
[----:B------:R-:W-:-:S05]  /*c300*/  VIADD R2, R7, 0x1 ;  /* 0x0000000107027836 */ /* 0x000fca0000000000 */
[----:B------:R-:W-:-:S04]  /*c310*/  ISETP.NE.AND P1, PT, R2, 0x6, PT ;  /* 0x000000060200780c */ /* 0x000fc80003f25270 */
[----:B------:R-:W-:Y:S02]  /*c320*/  SEL R3, RZ, 0x1, P1 ;  /* 0x00000001ff037807 */ /* 0x000fe40000800000 */
[----:B------:R-:W-:Y:S02]  /*c330*/  SEL R7, R2, RZ, P1 ;  /* 0x000000ff02077207 */ /* 0x000fe40000800000 */
[----:B------:R-:W-:-:S03]  /*c340*/  LOP3.LUT R11, R8, R3, RZ, 0x3c, !PT ;  /* 0x00000003080b7212 */ /* 0x000fc600078e3cff */
[----:B0-----:R-:W-:Y:S01]  /*c350*/  IMAD R6, R7, 0x8, R0 ;  /* 0x0000000807067824 */ /* 0x001fe200078e0200 */
[----:B------:R-:W-:Y:S01]  /*c360*/  SHF.L.U32 R5, R11, 0x1f, RZ ;  /* 0x0000001f0b057819 */ /* 0x000fe200000006ff */
[----:B-1----:R-:W-:Y:S06]  /*c370*/  @!P0 BRA `(.L_x_258) ;  /* 0x0000000000fc8947 */ /* 0x002fec0003800000 */
.L_x_271:
[----:B------:R-:W1:Y:S01]  /*c380*/  SYNCS.PHASECHK.TRANS64.TRYWAIT P0, [R6+URZ], R5 ;  /* 0x00000005060075a7 */ /* 0x000e62000800017f */
[----:B------:R-:W-:-:S05]  /*c390*/  VIADD R2, R7, 0x1 ;  /* 0x0000000107027836 */ /* 0x000fca0000000000 */
[----:B------:R-:W-:-:S04]  /*c3a0*/  ISETP.NE.AND P1, PT, R2, 0x6, PT ;  /* 0x000000060200780c */ /* 0x000fc80003f25270 */
[----:B0-----:R-:W-:Y:S02]  /*c3b0*/  SEL R4, RZ, 0x1, P1 ;  /* 0x00000001ff047807 */ /* 0x001fe40000800000 */
[----:B------:R-:W-:Y:S02]  /*c3c0*/  SEL R3, R2, RZ, P1 ;  /* 0x000000ff02037207 */ /* 0x000fe40000800000 */
[----:B------:R-:W-:Y:S01]  /*c3d0*/  LOP3.LUT R4, R11, R4, RZ, 0x3c, !PT ;  /* 0x000000040b047212 */ /* 0x000fe200078e3cff */
[----:B-1----:R-:W-:Y:S06]  /*c3e0*/  @!P0 BRA `(.L_x_259) ;  /* 0x0000000000f48947 */ /* 0x002fec0003800000 */
.L_x_272:
[----:B------:R-:W-:Y:S01]  /*c3f0*/  IMAD R3, R3, 0x8, R0 ;  /* 0x0000000803037824 */ /* 0x000fe200078e0200 */
[----:B------:R-:W-:-:S07]  /*c400*/  SHF.L.U32 R0, R4, 0x1f, RZ ;  /* 0x0000001f04007819 */ /* 0x000fce00000006ff */
.L_x_260:
[----:B-1----:R1:W2:Y:S02]  /*c410*/  SYNCS.PHASECHK.TRANS64.TRYWAIT P0, [R3+URZ], R0 ;  /* 0x00000000030075a7 */ /* 0x0022a4000800017f */
[----:B--2---:R-:W-:Y:S05]  /*c420*/  @!P0 NANOSLEEP.SYNCS 0x989680 ;  /* 0x009896800000895d */ /* 0x004fea0003900000 */
[----:B------:R-:W2:Y:S02]  /*c430*/  @!P0 SYNCS.PHASECHK.TRANS64 P0, [R3+URZ], R0 ;  /* 0x00000000030085a7 */ /* 0x000ea4000800007f */
[----:B--2---:R-:W-:Y:S05]  /*c440*/  @!P0 BRA `(.L_x_260) ;  /* 0xfffffffc00f08947 */ /* 0x004fea000383ffff */
.L_x_253:
[----:B------:R-:W-:Y:S05]  /*c450*/  BSYNC B0 ;  /* 0x0000000000007941 */ /* 0x000fea0003800000 */
.L_x_252:
[----:B------:R-:W-:Y:S05]  /*c460*/  EXIT ;  /* 0x000000000000794d */ /* 0x000fea0003800000 */
.L_x_21:
[----:B-1----:R-:W-:-:S04]  /*c470*/  IMAD.U32 R11, RZ, RZ, UR6 ;  /* 0x00000006ff0b7e24 */ /* 0x002fc8000f8e00ff */
[----:B------:R1:W4:Y:S03]  /*c480*/  SYNCS.PHASECHK.TRANS64.TRYWAIT P0, [R11+URZ], R10 ;  /* 0x0000000a0b0075a7 */ /* 0x000326000800017f */
[----:B----4-:R-:W-:Y:S05]  /*c490*/  @!P0 NANOSLEEP.SYNCS 0x989680 ;  /* 0x009896800000895d */ /* 0x010fea0003900000 */
[----:B------:R-:W4:Y:S02]  /*c4a0*/  @!P0 SYNCS.PHASECHK.TRANS64 P0, [R11+URZ], R10 ;  /* 0x0000000a0b0085a7 */ /* 0x000f24000800007f */
[----:B----4-:R-:W-:Y:S05]  /*c4b0*/  @!P0 BRA `(.L_x_21) ;  /* 0xfffffffc00ec8947 */ /* 0x010fea000383ffff */
[----:B------:R-:W-:Y:S05]  /*c4c0*/  BRA `(.L_x_20) ;  /* 0xffffff5400587947 */ /* 0x000fea000383ffff */
.L_x_27:
[----:B-1----:R-:W-:-:S04]  /*c4d0*/  IMAD.U32 R13, RZ, RZ, UR14 ;  /* 0x0000000eff0d7e24 */ /* 0x002fc8000f8e00ff */
[----:B------:R1:W4:Y:S03]  /*c4e0*/  SYNCS.PHASECHK.TRANS64.TRYWAIT P0, [R13+URZ], R12 ;  /* 0x0000000c0d0075a7 */ /* 0x000326000800017f */
[----:B----4-:R-:W-:Y:S05]  /*c4f0*/  @!P0 NANOSLEEP.SYNCS 0x989680 ;  /* 0x009896800000895d */ /* 0x010fea0003900000 */
[----:B------:R-:W4:Y:S02]  /*c500*/  @!P0 SYNCS.PHASECHK.TRANS64 P0, [R13+URZ], R12 ;  /* 0x0000000c0d0085a7 */ /* 0x000f24000800007f */
[----:B----4-:R-:W-:Y:S05]  /*c510*/  @!P0 BRA `(.L_x_27) ;  /* 0xfffffffc00ec8947 */ /* 0x010fea000383ffff */
[----:B------:R-:W-:Y:S05]  /*c520*/  BRA `(.L_x_26) ;  /* 0xffffff6000b87947 */ /* 0x000fea000383ffff */
.L_x_240:
[----:B------:R-:W-:Y:S01]  /*c530*/  BSSY B1, `(.L_x_261) ;  /* 0x0000006000017945 */ /* 0x000fe20003800000 */
[----:B------:R-:W-:-:S07]  /*c540*/  IMAD.MOV.U32 R6, RZ, RZ, -0x1 ;  /* 0xffffffffff067424 */ /* 0x000fce00078e00ff */
[----:B------:R-:W-:Y:S05]  /*c550*/  WARPSYNC.COLLECTIVE R6, `(.L_x_262) ;  /* 0x00000000060c7348 */ /* 0x000fea0003c00000 */
[----:B------:R-:W-:Y:S02]  /*c560*/  ELECT P0, UR62, PT ;  /* 0x00000000003e782f */ /* 0x000fe40003800000 */
[----:B------:R-:W-:Y:S01]  /*c570*/  MOV R6, UR62 ;  /* 0x0000003e00067c02 */ /* 0x000fe20008000f00 */
[----:B------:R-:W-:Y:S10]  /*c580*/  ENDCOLLECTIVE ;  /* 0x000000000000791b */ /* 0x000ff40003800000 */
.L_x_262:
[----:B------:R-:W-:Y:S05]  /*c590*/  BSYNC B1 ;  /* 0x0000000000017941 */ /* 0x000fea0003800000 */
.L_x_261:
[----:B------:R-:W-:Y:S05]  /*c5a0*/  BRA `(.L_x_263) ;  /* 0xffffffec00f87947 */ /* 0x000fea000383ffff */
.L_x_243:
[----:B0-----:R0:W1:Y:S02]  /*c5b0*/  SYNCS.PHASECHK.TRANS64.TRYWAIT P0, [R18+URZ+0x30], R9 ;  /* 0x00003009120075a7 */ /* 0x001064000800017f */
[----:B-1----:R-:W-:Y:S05]  /*c5c0*/  @!P0 NANOSLEEP.SYNCS 0x989680 ;  /* 0x009896800000895d */ /* 0x002fea0003900000 */
[----:B------:R-:W1:Y:S02]  /*c5d0*/  @!P0 SYNCS.PHASECHK.TRANS64 P0, [R18+URZ+0x30], R9 ;  /* 0x00003009120085a7 */ /* 0x000e64000800007f */
[----:B-1----:R-:W-:Y:S05]  /*c5e0*/  @!P0 BRA `(.L_x_243) ;  /* 0xfffffffc00f08947 */ /* 0x002fea000383ffff */
[----:B------:R-:W-:Y:S05]  /*c5f0*/  BRA `(.L_x_264) ;  /* 0xfffffff000347947 */ /* 0x000fea000383ffff */
.L_x_251:
[----:B------:R-:W-:Y:S01]  /*c600*/  BSSY B0, `(.L_x_265) ;  /* 0x0000006000007945 */ /* 0x000fe20003800000 */
[----:B------:R-:W-:-:S07]  /*c610*/  IMAD.MOV.U32 R6, RZ, RZ, -0x1 ;  /* 0xffffffffff067424 */ /* 0x000fce00078e00ff */
[----:B------:R-:W-:Y:S05]  /*c620*/  WARPSYNC.COLLECTIVE R6, `(.L_x_266) ;  /* 0x00000000060c7348 */ /* 0x000fea0003c00000 */
[----:B------:R-:W-:Y:S02]  /*c630*/  ELECT P0, UR62, PT ;  /* 0x00000000003e782f */ /* 0x000fe40003800000 */
[----:B------:R-:W-:Y:S01]  /*c640*/  MOV R6, UR62 ;  /* 0x0000003e00067c02 */ /* 0x000fe20008000f00 */
[----:B------:R-:W-:Y:S10]  /*c650*/  ENDCOLLECTIVE ;  /* 0x000000000000791b */ /* 0x000ff40003800000 */
.L_x_266:
[----:B------:R-:W-:Y:S05]  /*c660*/  BSYNC B0 ;  /* 0x0000000000007941 */ /* 0x000fea0003800000 */
.L_x_265:
[----:B------:R-:W-:Y:S05]  /*c670*/  BRA `(.L_x_267) ;  /* 0xfffffff800807947 */ /* 0x000fea000383ffff */
.L_x_255:
[----:B0-----:R0:W1:Y:S02]  /*c680*/  SYNCS.PHASECHK.TRANS64.TRYWAIT P0, [R6+URZ], R3 ;  /* 0x00000003060075a7 */ /* 0x001064000800017f */
[----:B-1----:R-:W-:Y:S05]  /*c690*/  @!P0 NANOSLEEP.SYNCS 0x989680 ;  /* 0x009896800000895d */ /* 0x002fea0003900000 */
[----:B------:R-:W1:Y:S02]  /*c6a0*/  @!P0 SYNCS.PHASECHK.TRANS64 P0, [R6+URZ], R3 ;  /* 0x00000003060085a7 */ /* 0x000e64000800007f */
[----:B-1----:R-:W-:Y:S05]  /*c6b0*/  @!P0 BRA `(.L_x_255) ;  /* 0xfffffffc00f08947 */ /* 0x002fea000383ffff */
[----:B------:R-:W-:Y:S05]  /*c6c0*/  BRA `(.L_x_268) ;  /* 0xfffffff800c07947 */ /* 0x000fea000383ffff */
.L_x_256:
[----:B0-----:R0:W1:Y:S02]  /*c6d0*/  SYNCS.PHASECHK.TRANS64.TRYWAIT P0, [R7+URZ], R4 ;  /* 0x00000004070075a7 */ /* 0x001064000800017f */
[----:B-1----:R-:W-:Y:S05]  /*c6e0*/  @!P0 NANOSLEEP.SYNCS 0x989680 ;  /* 0x009896800000895d */ /* 0x002fea0003900000 */
[----:B------:R-:W1:Y:S02]  /*c6f0*/  @!P0 SYNCS.PHASECHK.TRANS64 P0, [R7+URZ], R4 ;  /* 0x00000004070085a7 */ /* 0x000e64000800007f */
[----:B-1----:R-:W-:Y:S05]  /*c700*/  @!P0 BRA `(.L_x_256) ;  /* 0xfffffffc00f08947 */ /* 0x002fea000383ffff */
[----:B------:R-:W-:Y:S05]  /*c710*/  BRA `(.L_x_269) ;  /* 0xfffffff800d07947 */ /* 0x000fea000383ffff */
.L_x_257:
[----:B0-----:R0:W1:Y:S02]  /*c720*/  SYNCS.PHASECHK.TRANS64.TRYWAIT P0, [R6+URZ], R5 ;  /* 0x00000005060075a7 */ /* 0x001064000800017f */
[----:B-1----:R-:W-:Y:S05]  /*c730*/  @!P0 NANOSLEEP.SYNCS 0x989680 ;  /* 0x009896800000895d */ /* 0x002fea0003900000 */
[----:B------:R-:W1:Y:S02]  /*c740*/  @!P0 SYNCS.PHASECHK.TRANS64 P0, [R6+URZ], R5 ;  /* 0x00000005060085a7 */ /* 0x000e64000800007f */
[----:B-1----:R-:W-:Y:S05]  /*c750*/  @!P0 BRA `(.L_x_257) ;  /* 0xfffffffc00f08947 */ /* 0x002fea000383ffff */
[----:B------:R-:W-:Y:S05]  /*c760*/  BRA `(.L_x_270) ;  /* 0xfffffff800e07947 */ /* 0x000fea000383ffff */
.L_x_258:
[----:B0-----:R0:W1:Y:S02]  /*c770*/  SYNCS.PHASECHK.TRANS64.TRYWAIT P0, [R9+URZ], R4 ;  /* 0x00000004090075a7 */ /* 0x001064000800017f */
[----:B-1----:R-:W-:Y:S05]  /*c780*/  @!P0 NANOSLEEP.SYNCS 0x989680 ;  /* 0x009896800000895d */ /* 0x002fea0003900000 */
[----:B------:R-:W1:Y:S02]  /*c790*/  @!P0 SYNCS.PHASECHK.TRANS64 P0, [R9+URZ], R4 ;  /* 0x00000004090085a7 */ /* 0x000e64000800007f */
[----:B-1----:R-:W-:Y:S05]  /*c7a0*/  @!P0 BRA `(.L_x_258) ;  /* 0xfffffffc00f08947 */ /* 0x002fea000383ffff */
[----:B------:R-:W-:Y:S05]  /*c7b0*/  BRA `(.L_x_271) ;  /* 0xfffffff800f07947 */ /* 0x000fea000383ffff */
.L_x_259:
[----:B0-----:R0:W1:Y:S02]  /*c7c0*/  SYNCS.PHASECHK.TRANS64.TRYWAIT P0, [R6+URZ], R5 ;  /* 0x00000005060075a7 */ /* 0x001064000800017f */
[----:B-1----:R-:W-:Y:S05]  /*c7d0*/  @!P0 NANOSLEEP.SYNCS 0x989680 ;  /* 0x009896800000895d */ /* 0x002fea0003900000 */
[----:B------:R-:W1:Y:S02]  /*c7e0*/  @!P0 SYNCS.PHASECHK.TRANS64 P0, [R6+URZ], R5 ;  /* 0x00000005060085a7 */ /* 0x000e64000800007f */
[----:B-1----:R-:W-:Y:S05]  /*c7f0*/  @!P0 BRA `(.L_x_259) ;  /* 0xfffffffc00f08947 */ /* 0x002fea000383ffff */
[----:B------:R-:W-:Y:S05]  /*c800*/  BRA `(.L_x_272) ;  /* 0xfffffff800f87947 */ /* 0x000fea000383ffff */
.L_x_273:
[----:B------:R-:W-:-:S00]  /*c810*/  BRA `(.L_x_273) ;  /* 0xfffffffc00fc7947 */ /* 0x000fc0000383ffff */
[----:B------:R-:W-:-:S00]  /*c820*/  NOP ;  /* 0x0000000000007918 */ /* 0x000fc00000000000 */
        /* <DEDUP_REMOVED lines=13> */
.L_x_274:


//--------------------- .nv.shared._ZN7cutlass13device_kernelINS_4gemm6kernel13GemmUniversalIN4cute5tupleIJiiiiEEENS1_10collective13CollectiveMmaINS1_37MainloopSm90TmaGmmaWarpSpecializedFP8ILi6ENS5_IJNS4_1CILi2EEENSA_ILi1EEESC_EEENS1_35KernelTmaWarpSpecializedCooperativeEEENS5_IJNSA_ILi192EEENSA_ILi96EEENSA_ILi128EEEEEENS_12float_e4m3_tENS5_IJlSC_lEEESK_SL_NS4_8TiledMMAINS4_8MMA_AtomIJNS4_4SM904GMMA30MMA_64x96x32_F32E4M3E4M3_SS_TNILNSP_7ScaleInE1ELSR_1EEEEEENS4_6LayoutISD_NS5_IJSC_NSA_ILi0EEESV_EEEEENS5_IJNS4_10UnderscoreESY_SY_EEEEENS4_13SM90_TMA_LOADENS4_14ComposedLayoutINS4_7SwizzleILi3ELi4ELi3EEENS4_18smem_ptr_flag_bitsILi8EEENSU_INS5_IJNSA_ILi8EEESI_EEENS5_IJSI_SC_EEEEEEEvNS4_8identityENS4_23SM90_TMA_LOAD_MULTICASTES1B_vS1C_EENS_8epilogue10collective6detail29Sm90TmaWarpSpecializedAdapterINS1G_15DefaultEpilogueISK_SL_SL_NS1F_6thread17LinearCombinationISK_Li1EffLNS1K_9ScaleType4KindE0ELNS_15FloatRoundStyleE2ESK_EENS1_15EpilogueDefaultEEEEEvvEEEEvNT_6ParamsE --------------------------
	.section	.nv.shared._ZN7cutlass13device_kernelINS_4gemm6kernel13GemmUniversalIN4cute5tupleIJiiiiEEENS1_10collective13CollectiveMmaINS1_37MainloopSm90TmaGmmaWarpSpecializedFP8ILi6ENS5_IJNS4_1CILi2EEENSA_ILi1EEESC_EEENS1_35KernelTmaWarpSpecializedCooperativeEEENS5_IJNSA_ILi192EEENSA_ILi96EEENSA_ILi128EEEEEENS_12float_e4m3_tENS5_IJlSC_lEEESK_SL_NS4_8TiledMMAINS4_8MMA_AtomIJNS4_4SM904GMMA30MMA_64x96x32_F32E4M3E4M3_SS_TNILNSP_7ScaleInE1ELSR_1EEEEEENS4_6LayoutISD_NS5_IJSC_NSA_ILi0EEESV_EEEEENS5_IJNS4_10UnderscoreESY_SY_EEEEENS4_13SM90_TMA_LOADENS4_14ComposedLayoutINS4_7SwizzleILi3ELi4ELi3EEENS4_18smem_ptr_flag_bitsILi8EEENSU_INS5_IJNSA_ILi8EEESI_EEENS5_IJSI_SC_EEEEEEEvNS4_8identityENS4_23SM90_TMA_LOAD_MULTICASTES1B_vS1C_EENS_8epilogue10collective6detail29Sm90TmaWarpSpecializedAdapterINS1G_15DefaultEpilogueISK_SL_SL_NS1F_6thread17LinearCombinationISK_Li1EffLNS1K_9ScaleType4KindE0ELNS_15FloatRoundStyleE2ESK_EENS1_15EpilogueDefaultEEEEEvvEEEEvNT_6ParamsE,"aw",@nobits
	.sectionflags	@""
	.align	16
	.zero		1024


//--------------------- .nv.shared.reserved.0     --------------------------
	.section	.nv.shared.reserved.0,"aw",@nobits
	.weak		__nv_reservedSMEM_offset_0_alias
	.size		__nv_reservedSMEM_offset_0_alias, 0, 0
	.other		__nv_reservedSMEM_offset_0_alias,@"STO_CUDA_RESERVED_SHARED STV_DEFAULT"
__nv_reservedSMEM_offset_0_alias:
	.zero		0


//--------------------- .nv.global                --------------------------
	.section	.nv.global,"aw",@nobits
.nv.global:
	.type		_ZN39_INTERNAL_2c280866_4_k_cu_e99d581d_78664cute1_E,@object
	.size		_ZN39_INTERNAL_2c280866_4_k_cu_e99d581d_78664cute1_E,(_ZN39_INTERNAL_2c280866_4_k_cu_e99d581d_78664cuda3std3__45__cpo6cbeginE - _ZN39_INTERNAL_2c280866_4_k_cu_e99d581d_78664cute1_E)
_ZN39_INTERNAL_2c280866_4_k_cu_e99d581d_78664cute1_E:
	.zero		1
	.type		_ZN39_INTERNAL_2c280866_4_k_cu_e99d581d_78664cuda3std3__45__cpo6cbeginE,@object
	.size		_ZN39_INTERNAL_2c280866_4_k_cu_e99d581d_78664cuda3std3__45__cpo6cbeginE,(_ZN39_INTERNAL_2c280866_4_k_cu_e99d581d_78664cuda3std3__48in_placeE - _ZN39_INTERNAL_2c280866_4_k_cu_e99d581d_78664cuda3std3__45__cpo6cbeginE)
_ZN39_INTERNAL_2c280866_4_k_cu_e99d581d_78664cuda3std3__45__cpo6cbeginE:
	.zero		1
	.type		_ZN39_INTERNAL_2c280866_4_k_cu_e99d581d_78664cuda3std3__48in_placeE,@object
	.size		_ZN39_INTERNAL_2c280866_4_k_cu_e99d581d_78664cuda3std3__48in_placeE,(_ZN39_INTERNAL_2c280866_4_k_cu_e99d581d_78664cuda3std6ranges3__45__cpo9iter_moveE - _ZN39_INTERNAL_2c280866_4_k_cu_e99d581d_78664cuda3std3__48in_placeE)
_ZN39_INTERNAL_2c280866_4_k_cu_e99d581d_78664cuda3std3__48in_placeE:
	.zero		1
	.type		_ZN39_INTERNAL_2c280866_4_k_cu_e99d581d_78664cuda3std6ranges3__45__cpo9iter_moveE,@object
	.size		_ZN39_INTERNAL_2c280866_4_k_cu_e99d581d_78664cuda3std6ranges3__45__cpo9iter_moveE,(_ZN39_INTERNAL_2c280866_4_k_cu_e99d581d_78664cuda3std3__45__cpo5beginE - _ZN39_INTERNAL_2c280866_4_k_cu_e99d581d_78664cuda3std6ranges3__45__cpo9iter_moveE)
_ZN39_INTERNAL_2c280866_4_k_cu_e99d581d_78664cuda3std6ranges3__45__cpo9iter_moveE:
	.zero		1
	.type		_ZN39_INTERNAL_2c280866_4_k_cu_e99d581d_78664cuda3std3__45__cpo5beginE,@object
	.size		_ZN39_INTERNAL_2c280866_4_k_cu_e99d581d_78664cuda3std3__45__cpo5beginE,(_ZN39_INTERNAL_2c280866_4_k_cu_e99d581d_78664cuda3std3__441_GLOBAL__N__2c280866_4_k_cu_e99d581d_78666ignoreE - _ZN39_INTERNAL_2c280866_4_k_cu_e99d581d_78664cuda3std3__45__cpo5beginE)
_ZN39_INTERNAL_2c280866_4_k_cu_e99d581d_78664cuda3std3__45__cpo5beginE:
	.zero		1
	.type		_ZN39_INTERNAL_2c280866_4_k_cu_e99d581d_78664cuda3std3__441_GLOBAL__N__2c280866_4_k_cu_e99d581d_78666ignoreE,@object
	.size		_ZN39_INTERNAL_2c280866_4_k_cu_e99d581d_78664cuda3std3__441_GLOBAL__N__2c280866_4_k_cu_e99d581d_78666ignoreE,(_ZN39_INTERNAL_2c280866_4_k_cu_e99d581d_78664cute7productE - _ZN39_INTERNAL_2c280866_4_k_cu_e99d581d_78664cuda3std3__441_GLOBAL__N__2c280866_4_k_cu_e99d581d_78666ignoreE)
_ZN39_INTERNAL_2c280866_4_k_cu_e99d581d_78664cuda3std3__441_GLOBAL__N__2c280866_4_k_cu_e99d581d_78666ignoreE:
	.zero		1
	.type		_ZN39_INTERNAL_2c280866_4_k_cu_e99d581d_78664cute7productE,@object
	.size		_ZN39_INTERNAL_2c280866_4_k_cu_e99d581d_78664cute7productE,(_ZN39_INTERNAL_2c280866_4_k_cu_e99d581d_78664cuda3std3__45__cpo3endE - _ZN39_INTERNAL_2c280866_4_k_cu_e99d581d_78664cute7productE)
_ZN39_INTERNAL_2c280866_4_k_cu_e99d581d_78664cute7productE:
	.zero		1
	.type		_ZN39_INTERNAL_2c280866_4_k_cu_e99d581d_78664cuda3std3__45__cpo3endE,@object
	.size		_ZN39_INTERNAL_2c280866_4_k_cu_e99d581d_78664cuda3std3__45__cpo3endE,(_ZN39_INTERNAL_2c280866_4_k_cu_e99d581d_78664cuda3std3__419piecewise_constructE - _ZN39_INTERNAL_2c280866_4_k_cu_e99d581d_78664cuda3std3__45__cpo3endE)
_ZN39_INTERNAL_2c280866_4_k_cu_e99d581d_78664cuda3std3__45__cpo3endE:
	.zero		1
	.type		_ZN39_INTERNAL_2c280866_4_k_cu_e99d581d_78664cuda3std3__419piecewise_constructE,@object
	.size		_ZN39_INTERNAL_2c280866_4_k_cu_e99d581d_78664cuda3std3__419piecewise_constructE,(_ZN39_INTERNAL_2c280866_4_k_cu_e99d581d_78664cuda3std3__45__cpo4cendE - _ZN39_INTERNAL_2c280866_4_k_cu_e99d581d_78664cuda3std3__419piecewise_constructE)
_ZN39_INTERNAL_2c280866_4_k_cu_e99d581d_78664cuda3std3__419piecewise_constructE:
	.zero		1
	.type		_ZN39_INTERNAL_2c280866_4_k_cu_e99d581d_78664cuda3std3__45__cpo4cendE,@object
	.size		_ZN39_INTERNAL_2c280866_4_k_cu_e99d581d_78664cuda3std3__45__cpo4cendE,(_ZN39_INTERNAL_2c280866_4_k_cu_e99d581d_78664cuda3std6ranges3__45__cpo4swapE - _ZN39_INTERNAL_2c280866_4_k_cu_e99d581d_78664cuda3std3__45__cpo4cendE)
_ZN39_INTERNAL_2c280866_4_k_cu_e99d581d_78664cuda3std3__45__cpo4cendE:
	.zero		1
	.type		_ZN39_INTERNAL_2c280866_4_k_cu_e99d581d_78664cuda3std6ranges3__45__cpo4swapE,@object
	.size		_ZN39_INTERNAL_2c280866_4_k_cu_e99d581d_78664cuda3std6ranges3__45__cpo4swapE,(.L_7 - _ZN39_INTERNAL_2c280866_4_k_cu_e99d581d_78664cuda3std6ranges3__45__cpo4swapE)
_ZN39_INTERNAL_2c280866_4_k_cu_e99d581d_78664cuda3std6ranges3__45__cpo4swapE:
	.zero		1
.L_7:


//--------------------- .nv.constant0._ZN7cutlass13device_kernelINS_4gemm6kernel13GemmUniversalIN4cute5tupleIJiiiiEEENS1_10collective13CollectiveMmaINS1_37MainloopSm90TmaGmmaWarpSpecializedFP8ILi6ENS5_IJNS4_1CILi2EEENSA_ILi1EEESC_EEENS1_35KernelTmaWarpSpecializedCooperativeEEENS5_IJNSA_ILi192EEENSA_ILi96EEENSA_ILi128EEEEEENS_12float_e4m3_tENS5_IJlSC_lEEESK_SL_NS4_8TiledMMAINS4_8MMA_AtomIJNS4_4SM904GMMA30MMA_64x96x32_F32E4M3E4M3_SS_TNILNSP_7ScaleInE1ELSR_1EEEEEENS4_6LayoutISD_NS5_IJSC_NSA_ILi0EEESV_EEEEENS5_IJNS4_10UnderscoreESY_SY_EEEEENS4_13SM90_TMA_LOADENS4_14ComposedLayoutINS4_7SwizzleILi3ELi4ELi3EEENS4_18smem_ptr_flag_bitsILi8EEENSU_INS5_IJNSA_ILi8EEESI_EEENS5_IJSI_SC_EEEEEEEvNS4_8identityENS4_23SM90_TMA_LOAD_MULTICASTES1B_vS1C_EENS_8epilogue10collective6detail29Sm90TmaWarpSpecializedAdapterINS1G_15DefaultEpilogueISK_SL_SL_NS1F_6thread17LinearCombinationISK_Li1EffLNS1K_9ScaleType4KindE0ELNS_15FloatRoundStyleE2ESK_EENS1_15EpilogueDefaultEEEEEvvEEEEvNT_6ParamsE --------------------------
	.section	.nv.constant0._ZN7cutlass13device_kernelINS_4gemm6kernel13GemmUniversalIN4cute5tupleIJiiiiEEENS1_10collective13CollectiveMmaINS1_37MainloopSm90TmaGmmaWarpSpecializedFP8ILi6ENS5_IJNS4_1CILi2EEENSA_ILi1EEESC_EEENS1_35KernelTmaWarpSpecializedCooperativeEEENS5_IJNSA_ILi192EEENSA_ILi96EEENSA_ILi128EEEEEENS_12float_e4m3_tENS5_IJlSC_lEEESK_SL_NS4_8TiledMMAINS4_8MMA_AtomIJNS4_4SM904GMMA30MMA_64x96x32_F32E4M3E4M3_SS_TNILNSP_7ScaleInE1ELSR_1EEEEEENS4_6LayoutISD_NS5_IJSC_NSA_ILi0EEESV_EEEEENS5_IJNS4_10UnderscoreESY_SY_EEEEENS4_13SM90_TMA_LOADENS4_14ComposedLayoutINS4_7SwizzleILi3ELi4ELi3EEENS4_18smem_ptr_flag_bitsILi8EEENSU_INS5_IJNSA_ILi8EEESI_EEENS5_IJSI_SC_EEEEEEEvNS4_8identityENS4_23SM90_TMA_LOAD_MULTICASTES1B_vS1C_EENS_8epilogue10collective6detail29Sm90TmaWarpSpecializedAdapterINS1G_15DefaultEpilogueISK_SL_SL_NS1F_6thread17LinearCombinationISK_Li1EffLNS1K_9ScaleType4KindE0ELNS_15FloatRoundStyleE2ESK_EENS1_15EpilogueDefaultEEEEEvvEEEEvNT_6ParamsE,"a",@progbits
	.sectionflags	@""
	.align	4
.nv.constant0._ZN7cutlass13device_kernelINS_4gemm6kernel13GemmUniversalIN4cute5tupleIJiiiiEEENS1_10collective13CollectiveMmaINS1_37MainloopSm90TmaGmmaWarpSpecializedFP8ILi6ENS5_IJNS4_1CILi2EEENSA_ILi1EEESC_EEENS1_35KernelTmaWarpSpecializedCooperativeEEENS5_IJNSA_ILi192EEENSA_ILi96EEENSA_ILi128EEEEEENS_12float_e4m3_tENS5_IJlSC_lEEESK_SL_NS4_8TiledMMAINS4_8MMA_AtomIJNS4_4SM904GMMA30MMA_64x96x32_F32E4M3E4M3_SS_TNILNSP_7ScaleInE1ELSR_1EEEEEENS4_6LayoutISD_NS5_IJSC_NSA_ILi0EEESV_EEEEENS5_IJNS4_10UnderscoreESY_SY_EEEEENS4_13SM90_TMA_LOADENS4_14ComposedLayoutINS4_7SwizzleILi3ELi4ELi3EEENS4_18smem_ptr_flag_bitsILi8EEENSU_INS5_IJNSA_ILi8EEESI_EEENS5_IJSI_SC_EEEEEEEvNS4_8identityENS4_23SM90_TMA_LOAD_MULTICASTES1B_vS1C_EENS_8epilogue10collective6detail29Sm90TmaWarpSpecializedAdapterINS1G_15DefaultEpilogueISK_SL_SL_NS1F_6thread17LinearCombinationISK_Li1EffLNS1K_9ScaleType4KindE0ELNS_15FloatRoundStyleE2ESK_EENS1_15EpilogueDefaultEEEEEvvEEEEvNT_6ParamsE:
	.zero		1664


//--------------------- SYMBOLS --------------------------

	.type		.nv.reservedSmem.offset0,@object
	.size		.nv.reservedSmem.offset0,0x4
